//
// Generated by NVIDIA NVVM Compiler
//
// Compiler Build ID: CL-36424714
// Cuda compilation tools, release 13.0, V13.0.88
// Based on NVVM 20.0.0
//

.version 9.0
.target sm_100
.address_size 64

	// .globl	_Z3addPfS_if
.extern .func  (.param .b64 func_retval0) malloc
(
	.param .b64 malloc_param_0
)
;

.visible .entry _Z3addPfS_if(
	.param .u64 .ptr .align 1 _Z3addPfS_if_param_0,
	.param .u64 .ptr .align 1 _Z3addPfS_if_param_1,
	.param .u32 _Z3addPfS_if_param_2,
	.param .f32 _Z3addPfS_if_param_3
)
{
	.reg .b32 	%r<2>;
	.reg .b32 	%f<7>;
	.reg .b64 	%rd<8>;

	ld.param.u64 	%rd1, [_Z3addPfS_if_param_0];
	ld.param.u64 	%rd2, [_Z3addPfS_if_param_1];
	ld.param.f32 	%f1, [_Z3addPfS_if_param_3];
	cvta.to.global.u64 	%rd3, %rd2;
	cvta.to.global.u64 	%rd4, %rd1;
	mov.u32 	%r1, %tid.x;
	mul.wide.u32 	%rd5, %r1, 4;
	add.s64 	%rd6, %rd4, %rd5;
	ld.global.f32 	%f2, [%rd6];
	add.s64 	%rd7, %rd3, %rd5;
	ld.global.f32 	%f3, [%rd7];
	sub.f32 	%f4, %f2, %f3;
	mul.f32 	%f5, %f1, %f4;
	mul.f32 	%f6, %f1, %f5;
	st.global.f32 	[%rd6], %f6;
	ret;

}
	// .globl	_Z14crossline_cudaPfS_S_S_PcS_
.visible .entry _Z14crossline_cudaPfS_S_S_PcS_(
	.param .u64 .ptr .align 1 _Z14crossline_cudaPfS_S_S_PcS__param_0,
	.param .u64 .ptr .align 1 _Z14crossline_cudaPfS_S_S_PcS__param_1,
	.param .u64 .ptr .align 1 _Z14crossline_cudaPfS_S_S_PcS__param_2,
	.param .u64 .ptr .align 1 _Z14crossline_cudaPfS_S_S_PcS__param_3,
	.param .u64 .ptr .align 1 _Z14crossline_cudaPfS_S_S_PcS__param_4,
	.param .u64 .ptr .align 1 _Z14crossline_cudaPfS_S_S_PcS__param_5
)
{
	.reg .pred 	%p<7>;
	.reg .b16 	%rs<6>;
	.reg .b32 	%r<2>;
	.reg .b32 	%f<33>;
	.reg .b64 	%rd<27>;

	ld.param.u64 	%rd8, [_Z14crossline_cudaPfS_S_S_PcS__param_0];
	ld.param.u64 	%rd9, [_Z14crossline_cudaPfS_S_S_PcS__param_1];
	ld.param.u64 	%rd10, [_Z14crossline_cudaPfS_S_S_PcS__param_2];
	ld.param.u64 	%rd11, [_Z14crossline_cudaPfS_S_S_PcS__param_3];
	ld.param.u64 	%rd12, [_Z14crossline_cudaPfS_S_S_PcS__param_4];
	ld.param.u64 	%rd7, [_Z14crossline_cudaPfS_S_S_PcS__param_5];
	cvta.to.global.u64 	%rd13, %rd12;
	cvta.to.global.u64 	%rd1, %rd11;
	cvta.to.global.u64 	%rd14, %rd10;
	cvta.to.global.u64 	%rd15, %rd9;
	cvta.to.global.u64 	%rd16, %rd8;
	{ // callseq 0, 0
	.param .b64 param0;
	st.param.b64 	[param0], 12;
	.param .b64 retval0;
	call.uni (retval0), 
	malloc, 
	(
	param0
	);
	ld.param.b64 	%rd17, [retval0];
	} // callseq 0
	mov.u32 	%r1, %tid.x;
	cvt.u64.u32 	%rd18, %r1;
	mul.wide.u32 	%rd19, %r1, 4;
	add.s64 	%rd3, %rd16, %rd19;
	ld.global.f32 	%f1, [%rd3];
	add.s64 	%rd4, %rd15, %rd19;
	ld.global.f32 	%f2, [%rd4];
	setp.eq.f32 	%p1, %f1, %f2;
	add.s64 	%rd5, %rd14, %rd19;
	add.s64 	%rd6, %rd13, %rd18;
	@%p1 bra 	$L__BB1_3;
	ld.global.f32 	%f29, [%rd5];
	add.s64 	%rd21, %rd1, %rd19;
	ld.global.f32 	%f28, [%rd21];
$L__BB1_2:
	sub.f32 	%f18, %f29, %f28;
	cvta.to.global.u64 	%rd24, %rd7;
	add.s64 	%rd26, %rd24, %rd19;
	ld.global.f32 	%f19, [%rd26];
	sub.f32 	%f20, %f19, %f2;
	mul.f32 	%f21, %f18, %f20;
	sub.f32 	%f22, %f2, %f1;
	div.rn.f32 	%f23, %f21, %f22;
	add.f32 	%f24, %f28, %f23;
	st.f32 	[%rd17], %f24;
	ld.global.u8 	%rs1, [%rd6];
	st.u8 	[%rd17+8], %rs1;
	ld.global.f32 	%f25, [%rd26];
	st.f32 	[%rd17+4], %f25;
	bra.uni 	$L__BB1_5;
$L__BB1_3:
	ld.global.f32 	%f29, [%rd5];
	add.s64 	%rd23, %rd1, %rd19;
	ld.global.f32 	%f28, [%rd23];
	setp.neu.f32 	%p2, %f29, %f28;
	@%p2 bra 	$L__BB1_2;
	mov.b16 	%rs2, 80;
	st.u8 	[%rd17+8], %rs2;
$L__BB1_5:
	ld.global.f32 	%f31, [%rd3];
	ld.global.f32 	%f30, [%rd4];
	setp.geu.f32 	%p3, %f31, %f30;
	@%p3 bra 	$L__BB1_8;
	ld.f32 	%f26, [%rd17+4];
	setp.neu.f32 	%p4, %f30, %f26;
	@%p4 bra 	$L__BB1_8;
	mov.b16 	%rs3, 80;
	st.u8 	[%rd17+8], %rs3;
	ld.global.f32 	%f31, [%rd3];
	ld.global.f32 	%f30, [%rd4];
$L__BB1_8:
	setp.gt.f32 	%p5, %f31, %f30;
	@%p5 bra 	$L__BB1_10;
	ld.f32 	%f32, [%rd17+4];
	bra.uni 	$L__BB1_12;
$L__BB1_10:
	ld.f32 	%f32, [%rd17+4];
	setp.neu.f32 	%p6, %f31, %f32;
	@%p6 bra 	$L__BB1_12;
	mov.b16 	%rs4, 80;
	st.u8 	[%rd17+8], %rs4;
$L__BB1_12:
	st.global.f32 	[%rd3], %f32;
	ld.f32 	%f27, [%rd17];
	st.global.f32 	[%rd5], %f27;
	ld.u8 	%rs5, [%rd17+8];
	st.global.u8 	[%rd6], %rs5;
	ret;

}
	// .globl	_Z16crossection_cudaPfS_S_S_S_S_S_S_S_PcS_S_
.visible .entry _Z16crossection_cudaPfS_S_S_S_S_S_S_S_PcS_S_(
	.param .u64 .ptr .align 1 _Z16crossection_cudaPfS_S_S_S_S_S_S_S_PcS_S__param_0,
	.param .u64 .ptr .align 1 _Z16crossection_cudaPfS_S_S_S_S_S_S_S_PcS_S__param_1,
	.param .u64 .ptr .align 1 _Z16crossection_cudaPfS_S_S_S_S_S_S_S_PcS_S__param_2,
	.param .u64 .ptr .align 1 _Z16crossection_cudaPfS_S_S_S_S_S_S_S_PcS_S__param_3,
	.param .u64 .ptr .align 1 _Z16crossection_cudaPfS_S_S_S_S_S_S_S_PcS_S__param_4,
	.param .u64 .ptr .align 1 _Z16crossection_cudaPfS_S_S_S_S_S_S_S_PcS_S__param_5,
	.param .u64 .ptr .align 1 _Z16crossection_cudaPfS_S_S_S_S_S_S_S_PcS_S__param_6,
	.param .u64 .ptr .align 1 _Z16crossection_cudaPfS_S_S_S_S_S_S_S_PcS_S__param_7,
	.param .u64 .ptr .align 1 _Z16crossection_cudaPfS_S_S_S_S_S_S_S_PcS_S__param_8,
	.param .u64 .ptr .align 1 _Z16crossection_cudaPfS_S_S_S_S_S_S_S_PcS_S__param_9,
	.param .u64 .ptr .align 1 _Z16crossection_cudaPfS_S_S_S_S_S_S_S_PcS_S__param_10,
	.param .u64 .ptr .align 1 _Z16crossection_cudaPfS_S_S_S_S_S_S_S_PcS_S__param_11
)
{
	.reg .pred 	%p<19>;
	.reg .b16 	%rs<7>;
	.reg .b32 	%r<10>;
	.reg .b32 	%f<74>;
	.reg .b64 	%rd<56>;

	ld.param.u64 	%rd15, [_Z16crossection_cudaPfS_S_S_S_S_S_S_S_PcS_S__param_1];
	ld.param.u64 	%rd17, [_Z16crossection_cudaPfS_S_S_S_S_S_S_S_PcS_S__param_3];
	ld.param.u64 	%rd18, [_Z16crossection_cudaPfS_S_S_S_S_S_S_S_PcS_S__param_4];
	ld.param.u64 	%rd19, [_Z16crossection_cudaPfS_S_S_S_S_S_S_S_PcS_S__param_5];
	ld.param.u64 	%rd21, [_Z16crossection_cudaPfS_S_S_S_S_S_S_S_PcS_S__param_7];
	ld.param.u64 	%rd22, [_Z16crossection_cudaPfS_S_S_S_S_S_S_S_PcS_S__param_8];
	ld.param.u64 	%rd23, [_Z16crossection_cudaPfS_S_S_S_S_S_S_S_PcS_S__param_9];
	ld.param.u64 	%rd24, [_Z16crossection_cudaPfS_S_S_S_S_S_S_S_PcS_S__param_10];
	mov.b64 	%rd55, 0;
	{ // callseq 1, 0
	.param .b64 param0;
	st.param.b64 	[param0], 20;
	.param .b64 retval0;
	call.uni (retval0), 
	malloc, 
	(
	param0
	);
	ld.param.b64 	%rd27, [retval0];
	} // callseq 1
$L__BB2_1:
	add.s64 	%rd28, %rd27, %rd55;
	mov.b16 	%rs2, 0;
	st.u8 	[%rd28], %rs2;
	add.s64 	%rd3, %rd55, 1;
	setp.lt.u64 	%p1, %rd55, 19;
	mov.u64 	%rd55, %rd3;
	@%p1 bra 	$L__BB2_1;
	ld.param.u64 	%rd53, [_Z16crossection_cudaPfS_S_S_S_S_S_S_S_PcS_S__param_6];
	ld.param.u64 	%rd51, [_Z16crossection_cudaPfS_S_S_S_S_S_S_S_PcS_S__param_0];
	mov.u32 	%r1, %tid.x;
	cvta.to.global.u64 	%rd29, %rd21;
	mul.wide.u32 	%rd30, %r1, 4;
	add.s64 	%rd4, %rd29, %rd30;
	ld.global.f32 	%f71, [%rd4];
	cvta.to.global.u64 	%rd31, %rd24;
	add.s64 	%rd5, %rd31, %rd30;
	ld.global.f32 	%f73, [%rd5];
	setp.ge.f32 	%p2, %f71, %f73;
	selp.f32 	%f18, 0f3F800000, 0f00000000, %p2;
	cvta.to.global.u64 	%rd32, %rd53;
	add.s64 	%rd6, %rd32, %rd30;
	ld.global.f32 	%f3, [%rd6];
	setp.lt.f32 	%p3, %f3, %f18;
	cvta.to.global.u64 	%rd33, %rd17;
	add.s64 	%rd7, %rd33, %rd30;
	cvta.to.global.u64 	%rd34, %rd18;
	add.s64 	%rd8, %rd34, %rd30;
	cvta.to.global.u64 	%rd35, %rd51;
	add.s64 	%rd9, %rd35, %rd30;
	cvta.to.global.u64 	%rd36, %rd15;
	add.s64 	%rd10, %rd36, %rd30;
	@%p3 bra 	$L__BB2_4;
	setp.lt.f32 	%p4, %f71, %f73;
	selp.f32 	%f19, 0f3F800000, 0f00000000, %p4;
	setp.ltu.f32 	%p5, %f3, %f19;
	mov.b32 	%r9, 0;
	@%p5 bra 	$L__BB2_6;
$L__BB2_4:
	sub.f32 	%f4, %f3, %f71;
	setp.eq.f32 	%p6, %f4, 0f00000000;
	mov.b32 	%r9, 0;
	@%p6 bra 	$L__BB2_6;
	ld.global.f32 	%f20, [%rd7];
	ld.global.f32 	%f21, [%rd8];
	sub.f32 	%f22, %f20, %f21;
	ld.global.f32 	%f23, [%rd9];
	ld.global.f32 	%f24, [%rd10];
	sub.f32 	%f25, %f23, %f24;
	sub.f32 	%f26, %f73, %f71;
	mul.f32 	%f27, %f22, %f26;
	div.rn.f32 	%f28, %f27, %f4;
	mul.f32 	%f29, %f25, %f26;
	div.rn.f32 	%f30, %f29, %f4;
	add.f32 	%f31, %f28, %f21;
	st.f32 	[%rd27], %f31;
	ld.global.f32 	%f32, [%rd10];
	add.f32 	%f33, %f30, %f32;
	st.f32 	[%rd27+4], %f33;
	ld.global.f32 	%f71, [%rd4];
	ld.global.f32 	%f73, [%rd5];
	mov.b32 	%r9, 1;
$L__BB2_6:
	ld.param.u64 	%rd52, [_Z16crossection_cudaPfS_S_S_S_S_S_S_S_PcS_S__param_2];
	setp.ge.f32 	%p7, %f71, %f73;
	selp.f32 	%f34, 0f3F800000, 0f00000000, %p7;
	cvta.to.global.u64 	%rd37, %rd22;
	mul.wide.u32 	%rd38, %r1, 4;
	add.s64 	%rd11, %rd37, %rd38;
	ld.global.f32 	%f72, [%rd11];
	setp.lt.f32 	%p8, %f72, %f34;
	cvta.to.global.u64 	%rd39, %rd19;
	add.s64 	%rd12, %rd39, %rd38;
	cvta.to.global.u64 	%rd40, %rd52;
	add.s64 	%rd13, %rd40, %rd38;
	@%p8 bra 	$L__BB2_8;
	setp.lt.f32 	%p9, %f71, %f73;
	selp.f32 	%f35, 0f3F800000, 0f00000000, %p9;
	setp.ltu.f32 	%p10, %f72, %f35;
	@%p10 bra 	$L__BB2_10;
$L__BB2_8:
	sub.f32 	%f10, %f72, %f71;
	setp.eq.f32 	%p11, %f10, 0f00000000;
	@%p11 bra 	$L__BB2_10;
	ld.global.f32 	%f36, [%rd12];
	ld.global.f32 	%f37, [%rd8];
	sub.f32 	%f38, %f36, %f37;
	ld.global.f32 	%f39, [%rd13];
	ld.global.f32 	%f40, [%rd10];
	sub.f32 	%f41, %f39, %f40;
	sub.f32 	%f42, %f73, %f71;
	mul.f32 	%f43, %f38, %f42;
	div.rn.f32 	%f44, %f43, %f10;
	mul.f32 	%f45, %f41, %f42;
	div.rn.f32 	%f46, %f45, %f10;
	add.f32 	%f47, %f44, %f37;
	mul.wide.u32 	%rd41, %r9, 8;
	add.s64 	%rd42, %rd27, %rd41;
	st.f32 	[%rd42], %f47;
	ld.global.f32 	%f48, [%rd10];
	add.f32 	%f49, %f46, %f48;
	st.f32 	[%rd42+4], %f49;
	add.s32 	%r9, %r9, 1;
	ld.global.f32 	%f73, [%rd5];
	ld.global.f32 	%f72, [%rd11];
$L__BB2_10:
	ld.global.f32 	%f15, [%rd6];
	setp.ge.f32 	%p12, %f15, %f73;
	selp.f32 	%f50, 0f3F800000, 0f00000000, %p12;
	setp.lt.f32 	%p13, %f72, %f50;
	@%p13 bra 	$L__BB2_12;
	setp.lt.f32 	%p14, %f15, %f73;
	selp.f32 	%f51, 0f3F800000, 0f00000000, %p14;
	setp.ltu.f32 	%p15, %f72, %f51;
	@%p15 bra 	$L__BB2_14;
$L__BB2_12:
	sub.f32 	%f16, %f72, %f15;
	setp.eq.f32 	%p16, %f16, 0f00000000;
	@%p16 bra 	$L__BB2_14;
	ld.global.f32 	%f52, [%rd12];
	ld.global.f32 	%f53, [%rd7];
	sub.f32 	%f54, %f52, %f53;
	ld.global.f32 	%f55, [%rd13];
	ld.global.f32 	%f56, [%rd9];
	sub.f32 	%f57, %f55, %f56;
	sub.f32 	%f58, %f73, %f15;
	mul.f32 	%f59, %f54, %f58;
	div.rn.f32 	%f60, %f59, %f16;
	mul.f32 	%f61, %f57, %f58;
	div.rn.f32 	%f62, %f61, %f16;
	add.f32 	%f63, %f60, %f53;
	mul.wide.u32 	%rd43, %r9, 8;
	add.s64 	%rd44, %rd27, %rd43;
	st.f32 	[%rd44], %f63;
	ld.global.f32 	%f64, [%rd9];
	add.f32 	%f65, %f62, %f64;
	st.f32 	[%rd44+4], %f65;
$L__BB2_14:
	ld.param.u64 	%rd54, [_Z16crossection_cudaPfS_S_S_S_S_S_S_S_PcS_S__param_11];
	cvta.to.global.u64 	%rd45, %rd54;
	mul.wide.u32 	%rd46, %r1, 4;
	add.s64 	%rd47, %rd45, %rd46;
	ld.global.f32 	%f17, [%rd47];
	setp.leu.f32 	%p17, %f17, 0f00000000;
	@%p17 bra 	$L__BB2_16;
	mov.b16 	%rs6, 82;
	st.u8 	[%rd27+16], %rs6;
	bra.uni 	$L__BB2_19;
$L__BB2_16:
	setp.geu.f32 	%p18, %f17, 0f00000000;
	@%p18 bra 	$L__BB2_18;
	mov.b16 	%rs6, 76;
	st.u8 	[%rd27+16], %rs6;
	bra.uni 	$L__BB2_19;
$L__BB2_18:
	mov.b16 	%rs6, 84;
	st.u8 	[%rd27+16], %rs6;
$L__BB2_19:
	cvt.u64.u32 	%rd48, %r1;
	cvta.to.global.u64 	%rd49, %rd23;
	add.s64 	%rd50, %rd49, %rd48;
	st.global.u8 	[%rd50], %rs6;
	ld.f32 	%f66, [%rd27];
	st.global.f32 	[%rd7], %f66;
	ld.f32 	%f67, [%rd27+8];
	st.global.f32 	[%rd8], %f67;
	ld.f32 	%f68, [%rd27+4];
	st.global.f32 	[%rd9], %f68;
	ld.f32 	%f69, [%rd27+12];
	st.global.f32 	[%rd10], %f69;
	ret;

}


// ===== COMPILED SASS (sm_100) =====

	.target	sm_100

	.elftype	@"ET_EXEC"


//--------------------- .note.nv.tkinfo           --------------------------
	.section	.note.nv.tkinfo,"",@"SHT_NOTE"
	.sectionflags	@"SHF_NOTE_NV_TKINFO"
	.tkinfo
        /*0018*/ 	.word	0x00000002
        /*0030*/ 	.string	""
        /*0030*/ 	.string	"ptxas"
        /*0030*/ 	.string	"Cuda compilation tools, release 13.0, V13.0.88"
        /*0030*/ 	.string	"Build cuda_13.0.r13.0/compiler.36424714_0"
        /*0030*/ 	.string	"-arch sm_100 -m 64 "



//--------------------- .note.nv.cuinfo           --------------------------
	.section	.note.nv.cuinfo,"",@"SHT_NOTE"
	.sectionflags	@"SHF_NOTE_NV_CUINFO"
        /*0018*/ 	.short	0x0002
        /*001a*/ 	.short	0x0064
        /*001c*/ 	.short	0x0082
	.zero		2


//--------------------- .nv.info                  --------------------------
	.section	.nv.info,"",@"SHT_CUDA_INFO"
	.align	4


	//----- nvinfo : EIATTR_REGCOUNT
	.align		4
        /*0000*/ 	.byte	0x04, 0x2f
        /*0002*/ 	.short	(.L_1 - .L_0)
	.align		4
.L_0:
        /*0004*/ 	.word	index@(_Z3addPfS_if)
        /*0008*/ 	.word	0x0000000a


	//----- nvinfo : EIATTR_FRAME_SIZE
	.align		4
.L_1:
        /*000c*/ 	.byte	0x04, 0x11
        /*000e*/ 	.short	(.L_3 - .L_2)
	.align		4
.L_2:
        /*0010*/ 	.word	index@(_Z3addPfS_if)
        /*0014*/ 	.word	0x00000000


	//----- nvinfo : EIATTR_REGCOUNT
	.align		4
.L_3:
        /*0018*/ 	.byte	0x04, 0x2f
        /*001a*/ 	.short	(.L_5 - .L_4)
	.align		4
.L_4:
        /*001c*/ 	.word	index@(_Z14crossline_cudaPfS_S_S_PcS_)
        /*0020*/ 	.word	0x0000001b


	//----- nvinfo : EIATTR_FRAME_SIZE
	.align		4
.L_5:
        /*0024*/ 	.byte	0x04, 0x11
        /*0026*/ 	.short	(.L_7 - .L_6)
	.align		4
.L_6:
        /*0028*/ 	.word	index@($__internal_1_$__cuda_sm3x_div_rn_noftz_f32_slowpath)
        /*002c*/ 	.word	0x00000000


	//----- nvinfo : EIATTR_FRAME_SIZE
	.align		4
.L_7:
        /*0030*/ 	.byte	0x04, 0x11
        /*0032*/ 	.short	(.L_9 - .L_8)
	.align		4
.L_8:
        /*0034*/ 	.word	index@(_Z14crossline_cudaPfS_S_S_PcS_)
        /*0038*/ 	.word	0x00000000


	//----- nvinfo : EIATTR_REGCOUNT
	.align		4
.L_9:
        /*003c*/ 	.byte	0x04, 0x2f
        /*003e*/ 	.short	(.L_11 - .L_10)
	.align		4
.L_10:
        /*0040*/ 	.word	index@(_Z16crossection_cudaPfS_S_S_S_S_S_S_S_PcS_S_)
        /*0044*/ 	.word	0x0000002c


	//----- nvinfo : EIATTR_FRAME_SIZE
	.align		4
.L_11:
        /*0048*/ 	.byte	0x04, 0x11
        /*004a*/ 	.short	(.L_13 - .L_12)
	.align		4
.L_12:
        /*004c*/ 	.word	index@($__internal_0_$__cuda_sm3x_div_rn_noftz_f32_slowpath)
        /*0050*/ 	.word	0x00000000


	//----- nvinfo : EIATTR_FRAME_SIZE
	.align		4
.L_13:
        /*0054*/ 	.byte	0x04, 0x11
        /*0056*/ 	.short	(.L_15 - .L_14)
	.align		4
.L_14:
        /*0058*/ 	.word	index@(_Z16crossection_cudaPfS_S_S_S_S_S_S_S_PcS_S_)
        /*005c*/ 	.word	0x00000000


	//----- nvinfo : EIATTR_MIN_STACK_SIZE
	.align		4
.L_15:
        /*0060*/ 	.byte	0x04, 0x12
        /*0062*/ 	.short	(.L_17 - .L_16)
	.align		4
.L_16:
        /*0064*/ 	.word	index@(_Z16crossection_cudaPfS_S_S_S_S_S_S_S_PcS_S_)
        /*0068*/ 	.word	0x00000000


	//----- nvinfo : EIATTR_MIN_STACK_SIZE
	.align		4
.L_17:
        /*006c*/ 	.byte	0x04, 0x12
        /*006e*/ 	.short	(.L_19 - .L_18)
	.align		4
.L_18:
        /*0070*/ 	.word	index@(_Z14crossline_cudaPfS_S_S_PcS_)
        /*0074*/ 	.word	0x00000000


	//----- nvinfo : EIATTR_MIN_STACK_SIZE
	.align		4
.L_19:
        /*0078*/ 	.byte	0x04, 0x12
        /*007a*/ 	.short	(.L_21 - .L_20)
	.align		4
.L_20:
        /*007c*/ 	.word	index@(_Z3addPfS_if)
        /*0080*/ 	.word	0x00000000
.L_21:


//--------------------- .nv.compat                --------------------------
	.section	.nv.compat,"",@"SHT_CUDA_COMPAT_INFO"
	.align	4
        /*0000*/ 	.byte	0x02, 0x09, 0x00, 0x00, 0x02, 0x02, 0x01, 0x00, 0x02, 0x05, 0x05, 0x00, 0x03, 0x07, 0x01, 0x01
        /*0010*/ 	.byte	0x02, 0x03, 0x00, 0x00, 0x02, 0x06, 0x01, 0x00, 0x04, 0x0b, 0x08, 0x00, 0x01, 0x00, 0x00, 0x00
        /*0020*/ 	.byte	0x00, 0x00, 0x00, 0x00


//--------------------- .nv.info._Z16crossection_cudaPfS_S_S_S_S_S_S_S_PcS_S_ --------------------------
	.section	.nv.info._Z16crossection_cudaPfS_S_S_S_S_S_S_S_PcS_S_,"",@"SHT_CUDA_INFO"
	.sectionflags	@""
	.align	4


	//----- nvinfo : EIATTR_CUDA_API_VERSION
	.align		4
        /*0000*/ 	.byte	0x04, 0x37
        /*0002*/ 	.short	(.L_23 - .L_22)
.L_22:
        /*0004*/ 	.word	0x00000082


	//----- nvinfo : EIATTR_KPARAM_INFO
	.align		4
.L_23:
        /*0008*/ 	.byte	0x04, 0x17
        /*000a*/ 	.short	(.L_25 - .L_24)
.L_24:
        /*000c*/ 	.word	0x00000000
        /*0010*/ 	.short	0x000b
        /*0012*/ 	.short	0x0058
        /*0014*/ 	.byte	0x00, 0xf5, 0x21, 0x00


	//----- nvinfo : EIATTR_KPARAM_INFO
	.align		4
.L_25:
        /*0018*/ 	.byte	0x04, 0x17
        /*001a*/ 	.short	(.L_27 - .L_26)
.L_26:
        /*001c*/ 	.word	0x00000000
        /*0020*/ 	.short	0x000a
        /*0022*/ 	.short	0x0050
        /*0024*/ 	.byte	0x00, 0xf5, 0x21, 0x00


	//----- nvinfo : EIATTR_KPARAM_INFO
	.align		4
.L_27:
        /*0028*/ 	.byte	0x04, 0x17
        /*002a*/ 	.short	(.L_29 - .L_28)
.L_28:
        /*002c*/ 	.word	0x00000000
        /*0030*/ 	.short	0x0009
        /*0032*/ 	.short	0x0048
        /*0034*/ 	.byte	0x00, 0xf5, 0x21, 0x00


	//----- nvinfo : EIATTR_KPARAM_INFO
	.align		4
.L_29:
        /*0038*/ 	.byte	0x04, 0x17
        /*003a*/ 	.short	(.L_31 - .L_30)
.L_30:
        /*003c*/ 	.word	0x00000000
        /*0040*/ 	.short	0x0008
        /*0042*/ 	.short	0x0040
        /*0044*/ 	.byte	0x00, 0xf5, 0x21, 0x00


	//----- nvinfo : EIATTR_KPARAM_INFO
	.align		4
.L_31:
        /*0048*/ 	.byte	0x04, 0x17
        /*004a*/ 	.short	(.L_33 - .L_32)
.L_32:
        /*004c*/ 	.word	0x00000000
        /*0050*/ 	.short	0x0007
        /*0052*/ 	.short	0x0038
        /*0054*/ 	.byte	0x00, 0xf5, 0x21, 0x00


	//----- nvinfo : EIATTR_KPARAM_INFO
	.align		4
.L_33:
        /*0058*/ 	.byte	0x04, 0x17
        /*005a*/ 	.short	(.L_35 - .L_34)
.L_34:
        /*005c*/ 	.word	0x00000000
        /*0060*/ 	.short	0x0006
        /*0062*/ 	.short	0x0030
        /*0064*/ 	.byte	0x00, 0xf5, 0x21, 0x00


	//----- nvinfo : EIATTR_KPARAM_INFO
	.align		4
.L_35:
        /*0068*/ 	.byte	0x04, 0x17
        /*006a*/ 	.short	(.L_37 - .L_36)
.L_36:
        /*006c*/ 	.word	0x00000000
        /*0070*/ 	.short	0x0005
        /*0072*/ 	.short	0x0028
        /*0074*/ 	.byte	0x00, 0xf5, 0x21, 0x00


	//----- nvinfo : EIATTR_KPARAM_INFO
	.align		4
.L_37:
        /*0078*/ 	.byte	0x04, 0x17
        /*007a*/ 	.short	(.L_39 - .L_38)
.L_38:
        /*007c*/ 	.word	0x00000000
        /*0080*/ 	.short	0x0004
        /*0082*/ 	.short	0x0020
        /*0084*/ 	.byte	0x00, 0xf5, 0x21, 0x00


	//----- nvinfo : EIATTR_KPARAM_INFO
	.align		4
.L_39:
        /*0088*/ 	.byte	0x04, 0x17
        /*008a*/ 	.short	(.L_41 - .L_40)
.L_40:
        /*008c*/ 	.word	0x00000000
        /*0090*/ 	.short	0x0003
        /*0092*/ 	.short	0x0018
        /*0094*/ 	.byte	0x00, 0xf5, 0x21, 0x00


	//----- nvinfo : EIATTR_KPARAM_INFO
	.align		4
.L_41:
        /*0098*/ 	.byte	0x04, 0x17
        /*009a*/ 	.short	(.L_43 - .L_42)
.L_42:
        /*009c*/ 	.word	0x00000000
        /*00a0*/ 	.short	0x0002
        /*00a2*/ 	.short	0x0010
        /*00a4*/ 	.byte	0x00, 0xf5, 0x21, 0x00


	//----- nvinfo : EIATTR_KPARAM_INFO
	.align		4
.L_43:
        /*00a8*/ 	.byte	0x04, 0x17
        /*00aa*/ 	.short	(.L_45 - .L_44)
.L_44:
        /*00ac*/ 	.word	0x00000000
        /*00b0*/ 	.short	0x0001
        /*00b2*/ 	.short	0x0008
        /*00b4*/ 	.byte	0x00, 0xf5, 0x21, 0x00


	//----- nvinfo : EIATTR_KPARAM_INFO
	.align		4
.L_45:
        /*00b8*/ 	.byte	0x04, 0x17
        /*00ba*/ 	.short	(.L_47 - .L_46)
.L_46:
        /*00bc*/ 	.word	0x00000000
        /*00c0*/ 	.short	0x0000
        /*00c2*/ 	.short	0x0000
        /*00c4*/ 	.byte	0x00, 0xf5, 0x21, 0x00


	//----- nvinfo : EIATTR_SPARSE_MMA_MASK
	.align		4
.L_47:
        /*00c8*/ 	.byte	0x03, 0x50
        /*00ca*/ 	.short	0x0000


	//----- nvinfo : EIATTR_MAXREG_COUNT
	.align		4
        /*00cc*/ 	.byte	0x03, 0x1b
        /*00ce*/ 	.short	0x00ff


	//----- nvinfo : EIATTR_EXTERNS
	.align		4
        /*00d0*/ 	.byte	0x04, 0x0f
        /*00d2*/ 	.short	(.L_49 - .L_48)


	//   ....[0]....
	.align		4
.L_48:
        /*00d4*/ 	.word	index@(malloc)


	//----- nvinfo : EIATTR_MERCURY_ISA_VERSION
	.align		4
.L_49:
        /*00d8*/ 	.byte	0x03, 0x5f
        /*00da*/ 	.short	0x0101


	//----- nvinfo : EIATTR_VRC_CTA_INIT_COUNT
	.align		4
        /*00dc*/ 	.byte	0x02, 0x4a
	.zero		1
	.zero		1


	//----- nvinfo : EIATTR_SYSCALL_OFFSETS
	.align		4
        /*00e0*/ 	.byte	0x04, 0x46
        /*00e2*/ 	.short	(.L_51 - .L_50)


	//   ....[0]....
.L_50:
        /*00e4*/ 	.word	0x00000080


	//----- nvinfo : EIATTR_EXIT_INSTR_OFFSETS
	.align		4
.L_51:
        /*00e8*/ 	.byte	0x04, 0x1c
        /*00ea*/ 	.short	(.L_53 - .L_52)


	//   ....[0]....
.L_52:
        /*00ec*/ 	.word	0x00001290


	//----- nvinfo : EIATTR_CRS_STACK_SIZE
	.align		4
.L_53:
        /*00f0*/ 	.byte	0x04, 0x1e
        /*00f2*/ 	.short	(.L_55 - .L_54)
.L_54:
        /*00f4*/ 	.word	0x00000000


	//----- nvinfo : EIATTR_CBANK_PARAM_SIZE
	.align		4
.L_55:
        /*00f8*/ 	.byte	0x03, 0x19
        /*00fa*/ 	.short	0x0060


	//----- nvinfo : EIATTR_PARAM_CBANK
	.align		4
        /*00fc*/ 	.byte	0x04, 0x0a
        /*00fe*/ 	.short	(.L_57 - .L_56)
	.align		4
.L_56:
        /*0100*/ 	.word	index@(.nv.constant0._Z16crossection_cudaPfS_S_S_S_S_S_S_S_PcS_S_)
        /*0104*/ 	.short	0x0380
        /*0106*/ 	.short	0x0060


	//----- nvinfo : EIATTR_SW_WAR
	.align		4
.L_57:
        /*0108*/ 	.byte	0x04, 0x36
        /*010a*/ 	.short	(.L_59 - .L_58)
.L_58:
        /*010c*/ 	.word	0x00000008
.L_59:


//--------------------- .nv.info._Z14crossline_cudaPfS_S_S_PcS_ --------------------------
	.section	.nv.info._Z14crossline_cudaPfS_S_S_PcS_,"",@"SHT_CUDA_INFO"
	.sectionflags	@""
	.align	4


	//----- nvinfo : EIATTR_CUDA_API_VERSION
	.align		4
        /*0000*/ 	.byte	0x04, 0x37
        /*0002*/ 	.short	(.L_61 - .L_60)
.L_60:
        /*0004*/ 	.word	0x00000082


	//----- nvinfo : EIATTR_KPARAM_INFO
	.align		4
.L_61:
        /*0008*/ 	.byte	0x04, 0x17
        /*000a*/ 	.short	(.L_63 - .L_62)
.L_62:
        /*000c*/ 	.word	0x00000000
        /*0010*/ 	.short	0x0005
        /*0012*/ 	.short	0x0028
        /*0014*/ 	.byte	0x00, 0xf5, 0x21, 0x00


	//----- nvinfo : EIATTR_KPARAM_INFO
	.align		4
.L_63:
        /*0018*/ 	.byte	0x04, 0x17
        /*001a*/ 	.short	(.L_65 - .L_64)
.L_64:
        /*001c*/ 	.word	0x00000000
        /*0020*/ 	.short	0x0004
        /*0022*/ 	.short	0x0020
        /*0024*/ 	.byte	0x00, 0xf5, 0x21, 0x00


	//----- nvinfo : EIATTR_KPARAM_INFO
	.align		4
.L_65:
        /*0028*/ 	.byte	0x04, 0x17
        /*002a*/ 	.short	(.L_67 - .L_66)
.L_66:
        /*002c*/ 	.word	0x00000000
        /*0030*/ 	.short	0x0003
        /*0032*/ 	.short	0x0018
        /*0034*/ 	.byte	0x00, 0xf5, 0x21, 0x00


	//----- nvinfo : EIATTR_KPARAM_INFO
	.align		4
.L_67:
        /*0038*/ 	.byte	0x04, 0x17
        /*003a*/ 	.short	(.L_69 - .L_68)
.L_68:
        /*003c*/ 	.word	0x00000000
        /*0040*/ 	.short	0x0002
        /*0042*/ 	.short	0x0010
        /*0044*/ 	.byte	0x00, 0xf5, 0x21, 0x00


	//----- nvinfo : EIATTR_KPARAM_INFO
	.align		4
.L_69:
        /*0048*/ 	.byte	0x04, 0x17
        /*004a*/ 	.short	(.L_71 - .L_70)
.L_70:
        /*004c*/ 	.word	0x00000000
        /*0050*/ 	.short	0x0001
        /*0052*/ 	.short	0x0008
        /*0054*/ 	.byte	0x00, 0xf5, 0x21, 0x00


	//----- nvinfo : EIATTR_KPARAM_INFO
	.align		4
.L_71:
        /*0058*/ 	.byte	0x04, 0x17
        /*005a*/ 	.short	(.L_73 - .L_72)
.L_72:
        /*005c*/ 	.word	0x00000000
        /*0060*/ 	.short	0x0000
        /*0062*/ 	.short	0x0000
        /*0064*/ 	.byte	0x00, 0xf5, 0x21, 0x00


	//----- nvinfo : EIATTR_SPARSE_MMA_MASK
	.align		4
.L_73:
        /*0068*/ 	.byte	0x03, 0x50
        /*006a*/ 	.short	0x0000


	//----- nvinfo : EIATTR_MAXREG_COUNT
	.align		4
        /*006c*/ 	.byte	0x03, 0x1b
        /*006e*/ 	.short	0x00ff


	//----- nvinfo : EIATTR_EXTERNS
	.align		4
        /*0070*/ 	.byte	0x04, 0x0f
        /*0072*/ 	.short	(.L_75 - .L_74)


	//   ....[0]....
	.align		4
.L_74:
        /*0074*/ 	.word	index@(malloc)


	//----- nvinfo : EIATTR_MERCURY_ISA_VERSION
	.align		4
.L_75:
        /*0078*/ 	.byte	0x03, 0x5f
        /*007a*/ 	.short	0x0101


	//----- nvinfo : EIATTR_VRC_CTA_INIT_COUNT
	.align		4
        /*007c*/ 	.byte	0x02, 0x4a
	.zero		1
	.zero		1


	//----- nvinfo : EIATTR_SYSCALL_OFFSETS
	.align		4
        /*0080*/ 	.byte	0x04, 0x46
        /*0082*/ 	.short	(.L_77 - .L_76)


	//   ....[0]....
.L_76:
        /*0084*/ 	.word	0x00000070


	//----- nvinfo : EIATTR_EXIT_INSTR_OFFSETS
	.align		4
.L_77:
        /*0088*/ 	.byte	0x04, 0x1c
        /*008a*/ 	.short	(.L_79 - .L_78)


	//   ....[0]....
.L_78:
        /*008c*/ 	.word	0x000005e0


	//----- nvinfo : EIATTR_CRS_STACK_SIZE
	.align		4
.L_79:
        /*0090*/ 	.byte	0x04, 0x1e
        /*0092*/ 	.short	(.L_81 - .L_80)
.L_80:
        /*0094*/ 	.word	0x00000000


	//----- nvinfo : EIATTR_CBANK_PARAM_SIZE
	.align		4
.L_81:
        /*0098*/ 	.byte	0x03, 0x19
        /*009a*/ 	.short	0x0030


	//----- nvinfo : EIATTR_PARAM_CBANK
	.align		4
        /*009c*/ 	.byte	0x04, 0x0a
        /*009e*/ 	.short	(.L_83 - .L_82)
	.align		4
.L_82:
        /*00a0*/ 	.word	index@(.nv.constant0._Z14crossline_cudaPfS_S_S_PcS_)
        /*00a4*/ 	.short	0x0380
        /*00a6*/ 	.short	0x0030


	//----- nvinfo : EIATTR_SW_WAR
	.align		4
.L_83:
        /*00a8*/ 	.byte	0x04, 0x36
        /*00aa*/ 	.short	(.L_85 - .L_84)
.L_84:
        /*00ac*/ 	.word	0x00000008
.L_85:


//--------------------- .nv.info._Z3addPfS_if     --------------------------
	.section	.nv.info._Z3addPfS_if,"",@"SHT_CUDA_INFO"
	.sectionflags	@""
	.align	4


	//----- nvinfo : EIATTR_CUDA_API_VERSION
	.align		4
        /*0000*/ 	.byte	0x04, 0x37
        /*0002*/ 	.short	(.L_87 - .L_86)
.L_86:
        /*0004*/ 	.word	0x00000082


	//----- nvinfo : EIATTR_KPARAM_INFO
	.align		4
.L_87:
        /*0008*/ 	.byte	0x04, 0x17
        /*000a*/ 	.short	(.L_89 - .L_88)
.L_88:
        /*000c*/ 	.word	0x00000000
        /*0010*/ 	.short	0x0003
        /*0012*/ 	.short	0x0014
        /*0014*/ 	.byte	0x00, 0xf0, 0x11, 0x00


	//----- nvinfo : EIATTR_KPARAM_INFO
	.align		4
.L_89:
        /*0018*/ 	.byte	0x04, 0x17
        /*001a*/ 	.short	(.L_91 - .L_90)
.L_90:
        /*001c*/ 	.word	0x00000000
        /*0020*/ 	.short	0x0002
        /*0022*/ 	.short	0x0010
        /*0024*/ 	.byte	0x00, 0xf0, 0x11, 0x00


	//----- nvinfo : EIATTR_KPARAM_INFO
	.align		4
.L_91:
        /*0028*/ 	.byte	0x04, 0x17
        /*002a*/ 	.short	(.L_93 - .L_92)
.L_92:
        /*002c*/ 	.word	0x00000000
        /*0030*/ 	.short	0x0001
        /*0032*/ 	.short	0x0008
        /*0034*/ 	.byte	0x00, 0xf5, 0x21, 0x00


	//----- nvinfo : EIATTR_KPARAM_INFO
	.align		4
.L_93:
        /*0038*/ 	.byte	0x04, 0x17
        /*003a*/ 	.short	(.L_95 - .L_94)
.L_94:
        /*003c*/ 	.word	0x00000000
        /*0040*/ 	.short	0x0000
        /*0042*/ 	.short	0x0000
        /*0044*/ 	.byte	0x00, 0xf5, 0x21, 0x00


	//----- nvinfo : EIATTR_SPARSE_MMA_MASK
	.align		4
.L_95:
        /*0048*/ 	.byte	0x03, 0x50
        /*004a*/ 	.short	0x0000


	//----- nvinfo : EIATTR_MAXREG_COUNT
	.align		4
        /*004c*/ 	.byte	0x03, 0x1b
        /*004e*/ 	.short	0x00ff


	//----- nvinfo : EIATTR_MERCURY_ISA_VERSION
	.align		4
        /*0050*/ 	.byte	0x03, 0x5f
        /*0052*/ 	.short	0x0101


	//----- nvinfo : EIATTR_VRC_CTA_INIT_COUNT
	.align		4
        /*0054*/ 	.byte	0x02, 0x4a
	.zero		1
	.zero		1


	//----- nvinfo : EIATTR_EXIT_INSTR_OFFSETS
	.align		4
        /*0058*/ 	.byte	0x04, 0x1c
        /*005a*/ 	.short	(.L_97 - .L_96)


	//   ....[0]....
.L_96:
        /*005c*/ 	.word	0x000000e0


	//----- nvinfo : EIATTR_CBANK_PARAM_SIZE
	.align		4
.L_97:
        /*0060*/ 	.byte	0x03, 0x19
        /*0062*/ 	.short	0x0018


	//----- nvinfo : EIATTR_PARAM_CBANK
	.align		4
        /*0064*/ 	.byte	0x04, 0x0a
        /*0066*/ 	.short	(.L_99 - .L_98)
	.align		4
.L_98:
        /*0068*/ 	.word	index@(.nv.constant0._Z3addPfS_if)
        /*006c*/ 	.short	0x0380
        /*006e*/ 	.short	0x0018


	//----- nvinfo : EIATTR_SW_WAR
	.align		4
.L_99:
        /*0070*/ 	.byte	0x04, 0x36
        /*0072*/ 	.short	(.L_101 - .L_100)
.L_100:
        /*0074*/ 	.word	0x00000008
.L_101:


//--------------------- .nv.callgraph             --------------------------
	.section	.nv.callgraph,"",@"SHT_CUDA_CALLGRAPH"
	.align	4
	.sectionentsize	8
	.align		4
        /*0000*/ 	.word	0x00000000
	.align		4
        /*0004*/ 	.word	0xffffffff
	.align		4
        /*0008*/ 	.word	index@(_Z16crossection_cudaPfS_S_S_S_S_S_S_S_PcS_S_)
	.align		4
        /*000c*/ 	.word	index@(malloc)
	.align		4
        /*0010*/ 	.word	index@(_Z14crossline_cudaPfS_S_S_PcS_)
	.align		4
        /*0014*/ 	.word	index@(malloc)
	.align		4
        /*0018*/ 	.word	0x00000000
	.align		4
        /*001c*/ 	.word	0xfffffffe
	.align		4
        /*0020*/ 	.word	0x00000000
	.align		4
        /*0024*/ 	.word	0xfffffffd
	.align		4
        /*0028*/ 	.word	0x00000000
	.align		4
        /*002c*/ 	.word	0xfffffffc


//--------------------- .nv.constant4             --------------------------
	.section	.nv.constant4,"a",@progbits
	.align	8
	.align		8
.nv.constant4:
        /*0000*/ 	.dword	malloc


//--------------------- .text._Z16crossection_cudaPfS_S_S_S_S_S_S_S_PcS_S_ --------------------------
	.section	.text._Z16crossection_cudaPfS_S_S_S_S_S_S_S_PcS_S_,"ax",@progbits
	.align	128
        .global         _Z16crossection_cudaPfS_S_S_S_S_S_S_S_PcS_S_
        .type           _Z16crossection_cudaPfS_S_S_S_S_S_S_S_PcS_S_,@function
        .size           _Z16crossection_cudaPfS_S_S_S_S_S_S_S_PcS_S_,(.L_x_62 - _Z16crossection_cudaPfS_S_S_S_S_S_S_S_PcS_S_)
        .other          _Z16crossection_cudaPfS_S_S_S_S_S_S_S_PcS_S_,@"STO_CUDA_ENTRY STV_DEFAULT"
_Z16crossection_cudaPfS_S_S_S_S_S_S_S_PcS_S_:
.text._Z16crossection_cudaPfS_S_S_S_S_S_S_S_PcS_S_:
[----:B------:R-:W0:Y:S01]  /*0000*/  LDC R1, c[0x0][0x37c] ;  /* 0x0000df00ff017b82 */ /* 0x000e220000000800 */
[----:B------:R-:W-:Y:S01]  /*0010*/  MOV R0, 0x0 ;  /* 0x0000000000007802 */ /* 0x000fe20000000f00 */
[----:B------:R-:W-:Y:S02]  /*0020*/  IMAD.MOV.U32 R4, RZ, RZ, 0x14 ;  /* 0x00000014ff047424 */ /* 0x000fe400078e00ff */
[----:B------:R-:W-:-:S04]  /*0030*/  IMAD.MOV.U32 R5, RZ, RZ, RZ ;  /* 0x000000ffff057224 */ /* 0x000fc800078e00ff */
[----:B------:R1:W2:Y:S01]  /*0040*/  LDC.64 R2, c[0x4][R0] ;  /* 0x0100000000027b82 */ /* 0x0002a20000000a00 */
[----:B------:R-:W-:Y:S02]  /*0050*/  IMAD.MOV.U32 R17, RZ, RZ, RZ ;  /* 0x000000ffff117224 */ /* 0x000fe400078e00ff */
[----:B------:R-:W-:-:S07]  /*0060*/  IMAD.MOV.U32 R19, RZ, RZ, RZ ;  /* 0x000000ffff137224 */ /* 0x000fce00078e00ff */
[----:B------:R-:W-:-:S07]  /*0070*/  LEPC R20, `(.L_x_0) ;  /* 0x000000001014794e */ /* 0x000fce0000000000 */
[----:B012---:R-:W-:Y:S05]  /*0080*/  CALL.ABS.NOINC R2 ;  /* 0x0000000002007343 */ /* 0x007fea0003c00000 */
.L_x_0:
[----:B------:R-:W0:Y:S01]  /*0090*/  LDC.64 R28, c[0x0][0x358] ;  /* 0x0000d600ff1c7b82 */ /* 0x000e220000000a00 */
[----:B------:R-:W-:Y:S01]  /*00a0*/  BSSY.RECONVERGENT B0, `(.L_x_1) ;  /* 0x000000d000007945 */ /* 0x000fe20003800200 */
.L_x_2:
[----:B-1----:R-:W-:Y:S02]  /*00b0*/  IADD3 R2, P0, PT, R4, R17, RZ ;  /* 0x0000001104027210 */ /* 0x002fe40007f1e0ff */
[----:B0-----:R-:W-:Y:S02]  /*00c0*/  R2UR UR4, R28 ;  /* 0x000000001c0472ca */ /* 0x001fe400000e0000 */
[----:B------:R-:W-:Y:S01]  /*00d0*/  R2UR UR5, R29 ;  /* 0x000000001d0572ca */ /* 0x000fe200000e0000 */
[----:B------:R-:W-:Y:S01]  /*00e0*/  IMAD.X R3, R5, 0x1, R19, P0 ;  /* 0x0000000105037824 */ /* 0x000fe200000e0613 */
[C---:B------:R-:W-:Y:S02]  /*00f0*/  ISETP.GE.U32.AND P0, PT, R17.reuse, 0x13, PT ;  /* 0x000000131100780c */ /* 0x040fe40003f06070 */
[----:B------:R-:W-:Y:S02]  /*0100*/  IADD3 R0, P1, PT, R17, 0x1, RZ ;  /* 0x0000000111007810 */ /* 0x000fe40007f3e0ff */
[----:B------:R-:W-:-:S03]  /*0110*/  ISETP.GE.U32.AND.EX P0, PT, R19, RZ, PT, P0 ;  /* 0x000000ff1300720c */ /* 0x000fc60003f06100 */
[----:B------:R-:W-:Y:S02]  /*0120*/  IMAD.X R6, RZ, RZ, R19, P1 ;  /* 0x000000ffff067224 */ /* 0x000fe400008e0613 */
[----:B------:R-:W-:Y:S02]  /*0130*/  IMAD.MOV.U32 R17, RZ, RZ, R0 ;  /* 0x000000ffff117224 */ /* 0x000fe400078e0000 */
[----:B------:R1:W-:Y:S01]  /*0140*/  ST.E.U8 desc[UR4][R2.64], RZ ;  /* 0x000000ff02007985 */ /* 0x0003e2000c101104 */
[----:B------:R-:W-:-:S05]  /*0150*/  IMAD.MOV.U32 R19, RZ, RZ, R6 ;  /* 0x000000ffff137224 */ /* 0x000fca00078e0006 */
[----:B------:R-:W-:Y:S05]  /*0160*/  @!P0 BRA `(.L_x_2) ;  /* 0xfffffffc00d08947 */ /* 0x000fea000383ffff */
[----:B------:R-:W-:Y:S05]  /*0170*/  BSYNC.RECONVERGENT B0 ;  /* 0x0000000000007941 */ /* 0x000fea0003800200 */
.L_x_1:
[----:B-1----:R-:W0:Y:S01]  /*0180*/  S2R R2, SR_TID.X ;  /* 0x0000000000027919 */ /* 0x002e220000002100 */
[----:B------:R-:W0:Y:S01]  /*0190*/  LDC.64 R18, c[0x0][0x3b8] ;  /* 0x0000ee00ff127b82 */ /* 0x000e220000000a00 */
[C---:B------:R-:W-:Y:S02]  /*01a0*/  R2UR UR4, R28.reuse ;  /* 0x000000001c0472ca */ /* 0x040fe400000e0000 */
[C---:B------:R-:W-:Y:S02]  /*01b0*/  R2UR UR5, R29.reuse ;  /* 0x000000001d0572ca */ /* 0x040fe400000e0000 */
[C---:B------:R-:W-:Y:S02]  /*01c0*/  R2UR UR6, R28.reuse ;  /* 0x000000001c0672ca */ /* 0x040fe400000e0000 */
[----:B------:R-:W-:Y:S01]  /*01d0*/  R2UR UR7, R29 ;  /* 0x000000001d0772ca */ /* 0x000fe200000e0000 */
[----:B------:R-:W1:Y:S01]  /*01e0*/  LDC.64 R16, c[0x0][0x3d0] ;  /* 0x0000f400ff107b82 */ /* 0x000e620000000a00 */
[----:B------:R-:W-:-:S02]  /*01f0*/  R2UR UR8, R28 ;  /* 0x000000001c0872ca */ /* 0x000fc400000e0000 */
[----:B------:R-:W-:-:S05]  /*0200*/  R2UR UR9, R29 ;  /* 0x000000001d0972ca */ /* 0x000fca00000e0000 */
[----:B------:R-:W2:Y:S08]  /*0210*/  LDC.64 R14, c[0x0][0x3b0] ;  /* 0x0000ec00ff0e7b82 */ /* 0x000eb00000000a00 */
[----:B------:R-:W3:Y:S01]  /*0220*/  LDC.64 R12, c[0x0][0x398] ;  /* 0x0000e600ff0c7b82 */ /* 0x000ee20000000a00 */
[----:B0-----:R-:W-:-:S07]  /*0230*/  IMAD.WIDE.U32 R18, R2, 0x4, R18 ;  /* 0x0000000402127825 */ /* 0x001fce00078e0012 */
[----:B------:R-:W0:Y:S01]  /*0240*/  LDC.64 R10, c[0x0][0x3a0] ;  /* 0x0000e800ff0a7b82 */ /* 0x000e220000000a00 */
[C---:B-1----:R-:W-:Y:S01]  /*0250*/  IMAD.WIDE.U32 R16, R2.reuse, 0x4, R16 ;  /* 0x0000000402107825 */ /* 0x042fe200078e0010 */
[----:B------:R-:W4:Y:S03]  /*0260*/  LDG.E R25, desc[UR4][R18.64] ;  /* 0x0000000412197981 */ /* 0x000f26000c1e1900 */
[C---:B--2---:R-:W-:Y:S01]  /*0270*/  IMAD.WIDE.U32 R14, R2.reuse, 0x4, R14 ;  /* 0x00000004020e7825 */ /* 0x044fe200078e000e */
[----:B------:R-:W4:Y:S02]  /*0280*/  LDG.E R0, desc[UR6][R16.64] ;  /* 0x0000000610007981 */ /* 0x000f24000c1e1900 */
[----:B------:R-:W1:Y:S02]  /*0290*/  LDC.64 R8, c[0x0][0x380] ;  /* 0x0000e000ff087b82 */ /* 0x000e640000000a00 */
[----:B------:R-:W2:Y:S06]  /*02a0*/  LDG.E R20, desc[UR8][R14.64] ;  /* 0x000000080e147981 */ /* 0x000eac000c1e1900 */
[----:B------:R-:W5:Y:S01]  /*02b0*/  LDC.64 R6, c[0x0][0x388] ;  /* 0x0000e200ff067b82 */ /* 0x000f620000000a00 */
[----:B------:R-:W-:Y:S04]  /*02c0*/  BSSY.RECONVERGENT B1, `(.L_x_3) ;  /* 0x0000049000017945 */ /* 0x000fe80003800200 */
[----:B------:R-:W-:Y:S01]  /*02d0*/  BSSY.RELIABLE B0, `(.L_x_4) ;  /* 0x0000012000007945 */ /* 0x000fe20003800100 */
[----:B---3--:R-:W-:-:S04]  /*02e0*/  IMAD.WIDE.U32 R12, R2, 0x4, R12 ;  /* 0x00000004020c7825 */ /* 0x008fc800078e000c */
[----:B0-----:R-:W-:-:S04]  /*02f0*/  IMAD.WIDE.U32 R10, R2, 0x4, R10 ;  /* 0x00000004020a7825 */ /* 0x001fc800078e000a */
[----:B-1----:R-:W-:-:S04]  /*0300*/  IMAD.WIDE.U32 R8, R2, 0x4, R8 ;  /* 0x0000000402087825 */ /* 0x002fc800078e0008 */
[----:B-----5:R-:W-:Y:S01]  /*0310*/  IMAD.WIDE.U32 R6, R2, 0x4, R6 ;  /* 0x0000000402067825 */ /* 0x020fe200078e0006 */
[----:B----4-:R-:W-:-:S04]  /*0320*/  FSET.BF.GE.AND R3, R25, R0, PT ;  /* 0x000000001903720a */ /* 0x010fc80003806000 */
[----:B--2---:R-:W-:-:S13]  /*0330*/  FSETP.GEU.AND P0, PT, R20, R3, PT ;  /* 0x000000031400720b */ /* 0x004fda0003f0e000 */
[----:B------:R-:W-:Y:S05]  /*0340*/  @!P0 BRA `(.L_x_5) ;  /* 0x0000000000148947 */ /* 0x000fea0003800000 */
[----:B------:R-:W-:Y:S01]  /*0350*/  FSET.BF.LT.AND R3, R25, R0, PT ;  /* 0x000000001903720a */ /* 0x000fe20003801000 */
[----:B------:R-:W-:-:S03]  /*0360*/  IMAD.MOV.U32 R27, RZ, RZ, RZ ;  /* 0x000000ffff1b7224 */ /* 0x000fc600078e00ff */
[----:B------:R-:W-:-:S13]  /*0370*/  FSETP.GE.AND P0, PT, R20, R3, PT ;  /* 0x000000031400720b */ /* 0x000fda0003f06000 */
[----:B------:R-:W-:Y:S05]  /*0380*/  @!P0 BREAK.RELIABLE B0 ;  /* 0x0000000000008942 */ /* 0x000fea0003800100 */
[----:B------:R-:W-:Y:S05]  /*0390*/  @!P0 BRA `(.L_x_6) ;  /* 0x0000000000ec8947 */ /* 0x000fea0003800000 */
.L_x_5:
[----:B------:R-:W-:Y:S01]  /*03a0*/  FADD R3, R20, -R25 ;  /* 0x8000001914037221 */ /* 0x000fe20000000000 */
[----:B------:R-:W-:-:S04]  /*03b0*/  IMAD.MOV.U32 R27, RZ, RZ, RZ ;  /* 0x000000ffff1b7224 */ /* 0x000fc800078e00ff */
[----:B------:R-:W-:-:S13]  /*03c0*/  FSETP.NEU.AND P0, PT, R3, RZ, PT ;  /* 0x000000ff0300720b */ /* 0x000fda0003f0d000 */
[----:B------:R-:W-:Y:S05]  /*03d0*/  @!P0 BREAK.RELIABLE B0 ;  /* 0x0000000000008942 */ /* 0x000fea0003800100 */
[----:B------:R-:W-:Y:S05]  /*03e0*/  @!P0 BRA `(.L_x_6) ;  /* 0x0000000000d88947 */ /* 0x000fea0003800000 */
[----:B------:R-:W-:Y:S05]  /*03f0*/  BSYNC.RELIABLE B0 ;  /* 0x0000000000007941 */ /* 0x000fea0003800100 */
.L_x_4:
[C---:B------:R-:W-:Y:S02]  /*0400*/  R2UR UR4, R28.reuse ;  /* 0x000000001c0472ca */ /* 0x040fe400000e0000 */
[C---:B------:R-:W-:Y:S02]  /*0410*/  R2UR UR5, R29.reuse ;  /* 0x000000001d0572ca */ /* 0x040fe400000e0000 */
[----:B------:R-:W-:Y:S02]  /*0420*/  R2UR UR6, R28 ;  /* 0x000000001c0672ca */ /* 0x000fe400000e0000 */
[----:B------:R-:W-:-:S09]  /*0430*/  R2UR UR7, R29 ;  /* 0x000000001d0772ca */ /* 0x000fd200000e0000 */
[----:B------:R-:W2:Y:S04]  /*0440*/  LDG.E R23, desc[UR4][R12.64] ;  /* 0x000000040c177981 */ /* 0x000ea8000c1e1900 */
[----:B------:R-:W2:Y:S04]  /*0450*/  LDG.E R20, desc[UR6][R10.64] ;  /* 0x000000060a147981 */ /* 0x000ea8000c1e1900 */
[----:B------:R-:W3:Y:S04]  /*0460*/  LDG.E R22, desc[UR4][R8.64] ;  /* 0x0000000408167981 */ /* 0x000ee8000c1e1900 */
[----:B------:R-:W3:Y:S01]  /*0470*/  LDG.E R27, desc[UR6][R6.64] ;  /* 0x00000006061b7981 */ /* 0x000ee2000c1e1900 */
[----:B------:R-:W0:Y:S01]  /*0480*/  MUFU.RCP R24, R3 ;  /* 0x0000000300187308 */ /* 0x000e220000001000 */
[----:B------:R-:W-:Y:S01]  /*0490*/  FADD R21, -R25, R0 ;  /* 0x0000000019157221 */ /* 0x000fe20000000100 */
[----:B------:R-:W-:Y:S01]  /*04a0*/  BSSY.RECONVERGENT B2, `(.L_x_7) ;  /* 0x000000e000027945 */ /* 0x000fe20003800200 */
[----:B--2---:R-:W-:Y:S01]  /*04b0*/  FADD R0, R23, -R20 ;  /* 0x8000001417007221 */ /* 0x004fe20000000000 */
[----:B0-----:R-:W-:-:S03]  /*04c0*/  FFMA R23, -R3, R24, 1 ;  /* 0x3f80000003177423 */ /* 0x001fc60000000118 */
[----:B------:R-:W-:Y:S01]  /*04d0*/  FMUL R0, R0, R21 ;  /* 0x0000001500007220 */ /* 0x000fe20000400000 */
[----:B------:R-:W-:-:S03]  /*04e0*/  FFMA R23, R24, R23, R24 ;  /* 0x0000001718177223 */ /* 0x000fc60000000018 */
[----:B------:R-:W0:Y:S01]  /*04f0*/  FCHK P0, R0, R3 ;  /* 0x0000000300007302 */ /* 0x000e220000000000 */
[----:B------:R-:W-:Y:S01]  /*0500*/  FFMA R24, R0, R23, RZ ;  /* 0x0000001700187223 */ /* 0x000fe200000000ff */
[----:B---3--:R-:W-:-:S03]  /*0510*/  FADD R22, R22, -R27 ;  /* 0x8000001b16167221 */ /* 0x008fc60000000000 */
[----:B------:R-:W-:-:S04]  /*0520*/  FFMA R25, -R3, R24, R0 ;  /* 0x0000001803197223 */ /* 0x000fc80000000100 */
[----:B------:R-:W-:Y:S01]  /*0530*/  FFMA R23, R23, R25, R24 ;  /* 0x0000001917177223 */ /* 0x000fe20000000018 */
[----:B0-----:R-:W-:Y:S06]  /*0540*/  @!P0 BRA `(.L_x_8) ;  /* 0x00000000000c8947 */ /* 0x001fec0003800000 */
[----:B------:R-:W-:-:S07]  /*0550*/  MOV R24, 0x570 ;  /* 0x0000057000187802 */ /* 0x000fce0000000f00 */
[----:B------:R-:W-:Y:S05]  /*0560*/  CALL.REL.NOINC `($__internal_0_$__cuda_sm3x_div_rn_noftz_f32_slowpath) ;  /* 0x0000000c004c7944 */ /* 0x000fea0003c00000 */
[----:B------:R-:W-:-:S07]  /*0570*/  IMAD.MOV.U32 R23, RZ, RZ, R0 ;  /* 0x000000ffff177224 */ /* 0x000fce00078e0000 */
.L_x_8:
[----:B------:R-:W-:Y:S05]  /*0580*/  BSYNC.RECONVERGENT B2 ;  /* 0x0000000000027941 */ /* 0x000fea0003800200 */
.L_x_7:
[----:B------:R-:W0:Y:S01]  /*0590*/  MUFU.RCP R0, R3 ;  /* 0x0000000300007308 */ /* 0x000e220000001000 */
[----:B------:R-:W-:Y:S01]  /*05a0*/  FMUL R24, R22, R21 ;  /* 0x0000001516187220 */ /* 0x000fe20000400000 */
[----:B------:R-:W-:Y:S06]  /*05b0*/  BSSY.RECONVERGENT B2, `(.L_x_9) ;  /* 0x000000b000027945 */ /* 0x000fec0003800200 */
[----:B------:R-:W1:Y:S01]  /*05c0*/  FCHK P0, R24, R3 ;  /* 0x0000000318007302 */ /* 0x000e620000000000 */
[----:B0-----:R-:W-:-:S04]  /*05d0*/  FFMA R25, -R3, R0, 1 ;  /* 0x3f80000003197423 */ /* 0x001fc80000000100 */
[----:B------:R-:W-:-:S04]  /*05e0*/  FFMA R0, R0, R25, R0 ;  /* 0x0000001900007223 */ /* 0x000fc80000000000 */
[----:B------:R-:W-:-:S04]  /*05f0*/  FFMA R21, R0, R24, RZ ;  /* 0x0000001800157223 */ /* 0x000fc800000000ff */
[----:B------:R-:W-:-:S04]  /*0600*/  FFMA R22, -R3, R21, R24 ;  /* 0x0000001503167223 */ /* 0x000fc80000000118 */
[----:B------:R-:W-:Y:S01]  /*0610*/  FFMA R0, R0, R22, R21 ;  /* 0x0000001600007223 */ /* 0x000fe20000000015 */
[----:B-1----:R-:W-:Y:S06]  /*0620*/  @!P0 BRA `(.L_x_10) ;  /* 0x00000000000c8947 */ /* 0x002fec0003800000 */
[----:B------:R-:W-:Y:S01]  /*0630*/  IMAD.MOV.U32 R0, RZ, RZ, R24 ;  /* 0x000000ffff007224 */ /* 0x000fe200078e0018 */
[----:B------:R-:W-:-:S07]  /*0640*/  MOV R24, 0x660 ;  /* 0x0000066000187802 */ /* 0x000fce0000000f00 */
[----:B------:R-:W-:Y:S05]  /*0650*/  CALL.REL.NOINC `($__internal_0_$__cuda_sm3x_div_rn_noftz_f32_slowpath) ;  /* 0x0000000c00107944 */ /* 0x000fea0003c00000 */
.L_x_10:
[----:B------:R-:W-:Y:S05]  /*0660*/  BSYNC.RECONVERGENT B2 ;  /* 0x0000000000027941 */ /* 0x000fea0003800200 */
.L_x_9:
[----:B------:R-:W-:Y:S01]  /*0670*/  R2UR UR4, R28 ;  /* 0x000000001c0472ca */ /* 0x000fe200000e0000 */
[----:B------:R-:W-:Y:S01]  /*0680*/  FADD R23, R20, R23 ;  /* 0x0000001714177221 */ /* 0x000fe20000000000 */
[C---:B------:R-:W-:Y:S02]  /*0690*/  R2UR UR5, R29.reuse ;  /* 0x000000001d0572ca */ /* 0x040fe400000e0000 */
[----:B------:R-:W-:Y:S02]  /*06a0*/  R2UR UR6, R28 ;  /* 0x000000001c0672ca */ /* 0x000fe400000e0000 */
[----:B------:R-:W-:-:S09]  /*06b0*/  R2UR UR7, R29 ;  /* 0x000000001d0772ca */ /* 0x000fd200000e0000 */
[----:B------:R0:W-:Y:S04]  /*06c0*/  ST.E desc[UR4][R4.64], R23 ;  /* 0x0000001704007985 */ /* 0x0001e8000c101904 */
[----:B------:R-:W2:Y:S01]  /*06d0*/  LDG.E R3, desc[UR6][R6.64] ;  /* 0x0000000606037981 */ /* 0x000ea2000c1e1900 */
[----:B------:R-:W-:Y:S02]  /*06e0*/  R2UR UR8, R28 ;  /* 0x000000001c0872ca */ /* 0x000fe400000e0000 */
[----:B------:R-:W-:Y:S01]  /*06f0*/  R2UR UR9, R29 ;  /* 0x000000001d0972ca */ /* 0x000fe200000e0000 */
[----:B--2---:R-:W-:-:S05]  /*0700*/  FADD R3, R3, R0 ;  /* 0x0000000003037221 */ /* 0x004fca0000000000 */
[----:B------:R0:W-:Y:S04]  /*0710*/  ST.E desc[UR4][R4.64+0x4], R3 ;  /* 0x0000040304007985 */ /* 0x0001e8000c101904 */
[----:B------:R0:W5:Y:S04]  /*0720*/  LDG.E R25, desc[UR6][R18.64] ;  /* 0x0000000612197981 */ /* 0x000168000c1e1900 */
[----:B------:R0:W5:Y:S01]  /*0730*/  LDG.E R0, desc[UR8][R16.64] ;  /* 0x0000000810007981 */ /* 0x000162000c1e1900 */
[----:B------:R-:W-:-:S07]  /*0740*/  IMAD.MOV.U32 R27, RZ, RZ, 0x1 ;  /* 0x00000001ff1b7424 */ /* 0x000fce00078e00ff */
.L_x_6:
[----:B------:R-:W-:Y:S05]  /*0750*/  BSYNC.RECONVERGENT B1 ;  /* 0x0000000000017941 */ /* 0x000fea0003800200 */
.L_x_3:
[----:B0-----:R-:W0:Y:S01]  /*0760*/  LDC.64 R22, c[0x0][0x3c0] ;  /* 0x0000f000ff167b82 */ /* 0x001e220000000a00 */
[----:B------:R-:W-:Y:S02]  /*0770*/  R2UR UR4, R28 ;  /* 0x000000001c0472ca */ /* 0x000fe400000e0000 */
[----:B------:R-:W-:-:S05]  /*0780*/  R2UR UR5, R29 ;  /* 0x000000001d0572ca */ /* 0x000fca00000e0000 */
[----:B------:R-:W1:Y:S08]  /*0790*/  LDC.64 R20, c[0x0][0x3a8] ;  /* 0x0000ea00ff147b82 */ /* 0x000e700000000a00 */
[----:B------:R-:W2:Y:S01]  /*07a0*/  LDC.64 R18, c[0x0][0x390] ;  /* 0x0000e400ff127b82 */ /* 0x000ea20000000a00 */
[----:B0-----:R-:W-:-:S05]  /*07b0*/  IMAD.WIDE.U32 R22, R2, 0x4, R22 ;  /* 0x0000000402167825 */ /* 0x001fca00078e0016 */
[----:B------:R-:W3:Y:S01]  /*07c0*/  LDG.E R26, desc[UR4][R22.64] ;  /* 0x00000004161a7981 */ /* 0x000ee2000c1e1900 */
[CC--:B-----5:R-:W-:Y:S01]  /*07d0*/  FSET.BF.GE.AND R3, R25.reuse, R0.reuse, PT ;  /* 0x000000001903720a */ /* 0x0e0fe20003806000 */
[----:B------:R-:W-:Y:S01]  /*07e0*/  BSSY.RECONVERGENT B1, `(.L_x_11) ;  /* 0x0000040000017945 */ /* 0x000fe20003800200 */
[----:B------:R-:W-:Y:S01]  /*07f0*/  FSET.BF.LT.AND R31, R25, R0, PT ;  /* 0x00000000191f720a */ /* 0x000fe20003801000 */
[----:B-1----:R-:W-:-:S04]  /*0800*/  IMAD.WIDE.U32 R20, R2, 0x4, R20 ;  /* 0x0000000402147825 */ /* 0x002fc800078e0014 */
[----:B--2---:R-:W-:Y:S01]  /*0810*/  IMAD.WIDE.U32 R18, R2, 0x4, R18 ;  /* 0x0000000402127825 */ /* 0x004fe200078e0012 */
[C---:B---3--:R-:W-:Y:S02]  /*0820*/  FSETP.GEU.AND P1, PT, R26.reuse, R3, PT ;  /* 0x000000031a00720b */ /* 0x048fe40003f2e000 */
[----:B------:R-:W-:-:S13]  /*0830*/  FSETP.GE.AND P0, PT, R26, R31, PT ;  /* 0x0000001f1a00720b */ /* 0x000fda0003f06000 */
[----:B------:R-:W-:Y:S05]  /*0840*/  @!P0 BRA P1, `(.L_x_12) ;  /* 0x0000000000e48947 */ /* 0x000fea0000800000 */
[----:B------:R-:W-:-:S05]  /*0850*/  FADD R3, R26, -R25 ;  /* 0x800000191a037221 */ /* 0x000fca0000000000 */
[----:B------:R-:W-:-:S13]  /*0860*/  FSETP.NEU.AND P0, PT, R3, RZ, PT ;  /* 0x000000ff0300720b */ /* 0x000fda0003f0d000 */
[----:B------:R-:W-:Y:S05]  /*0870*/  @!P0 BRA `(.L_x_12) ;  /* 0x0000000000d88947 */ /* 0x000fea0003800000 */
        /* <DEDUP_REMOVED lines=9> */
[----:B------:R-:W-:Y:S01]  /*0910*/  FADD R30, R0, -R25 ;  /* 0x80000019001e7221 */ /* 0x000fe20000000000 */
[----:B------:R-:W-:Y:S01]  /*0920*/  BSSY.RECONVERGENT B2, `(.L_x_13) ;  /* 0x000000e000027945 */ /* 0x000fe20003800200 */
[----:B0-----:R-:W-:-:S04]  /*0930*/  FFMA R25, -R3, R32, 1 ;  /* 0x3f80000003197423 */ /* 0x001fc80000000120 */
[----:B------:R-:W-:Y:S01]  /*0940*/  FFMA R25, R32, R25, R32 ;  /* 0x0000001920197223 */ /* 0x000fe20000000020 */
[----:B--2---:R-:W-:-:S04]  /*0950*/  FADD R31, R31, -R26 ;  /* 0x8000001a1f1f7221 */ /* 0x004fc80000000000 */
[----:B------:R-:W-:-:S04]  /*0960*/  FMUL R0, R31, R30 ;  /* 0x0000001e1f007220 */ /* 0x000fc80000400000 */
        /* <DEDUP_REMOVED lines=9> */
.L_x_14:
[----:B------:R-:W-:Y:S05]  /*0a00*/  BSYNC.RECONVERGENT B2 ;  /* 0x0000000000027941 */ /* 0x000fea0003800200 */
.L_x_13:
        /* <DEDUP_REMOVED lines=13> */
.L_x_16:
[----:B------:R-:W-:Y:S05]  /*0ae0*/  BSYNC.RECONVERGENT B2 ;  /* 0x0000000000027941 */ /* 0x000fea0003800200 */
.L_x_15:
[----:B------:R-:W-:Y:S01]  /*0af0*/  R2UR UR4, R28 ;  /* 0x000000001c0472ca */ /* 0x000fe200000e0000 */
[----:B------:R-:W-:Y:S01]  /*0b00*/  FADD R31, R26, R31 ;  /* 0x0000001f1a1f7221 */ /* 0x000fe20000000000 */
[----:B------:R-:W-:Y:S01]  /*0b10*/  R2UR UR5, R29 ;  /* 0x000000001d0572ca */ /* 0x000fe200000e0000 */
[----:B------:R-:W-:Y:S01]  /*0b20*/  IMAD.WIDE.U32 R24, R27, 0x8, R4 ;  /* 0x000000081b187825 */ /* 0x000fe200078e0004 */
        /* <DEDUP_REMOVED lines=10> */
[----:B------:R-:W-:-:S07]  /*0bd0*/  VIADD R27, R27, 0x1 ;  /* 0x000000011b1b7836 */ /* 0x000fce0000000000 */
.L_x_12:
[----:B------:R-:W-:Y:S05]  /*0be0*/  BSYNC.RECONVERGENT B1 ;  /* 0x0000000000017941 */ /* 0x000fea0003800200 */
.L_x_11:
[----:B------:R-:W-:Y:S02]  /*0bf0*/  R2UR UR4, R28 ;  /* 0x000000001c0472ca */ /* 0x000fe400000e0000 */
[----:B------:R-:W-:-:S13]  /*0c00*/  R2UR UR5, R29 ;  /* 0x000000001d0572ca */ /* 0x000fda00000e0000 */
[----:B------:R-:W0:Y:S01]  /*0c10*/  LDG.E R15, desc[UR4][R14.64] ;  /* 0x000000040e0f7981 */ /* 0x000e22000c1e1900 */
[----:B------:R-:W-:Y:S01]  /*0c20*/  BSSY.RECONVERGENT B1, `(.L_x_17) ;  /* 0x000003a000017945 */ /* 0x000fe20003800200 */
[CC--:B0----5:R-:W-:Y:S02]  /*0c30*/  FSET.BF.GE.AND R3, R15.reuse, R0.reuse, PT ;  /* 0x000000000f03720a */ /* 0x0e1fe40003806000 */
[----:B------:R-:W-:Y:S02]  /*0c40*/  FSET.BF.LT.AND R17, R15, R0, PT ;  /* 0x000000000f11720a */ /* 0x000fe40003801000 */
[C---:B------:R-:W-:Y:S02]  /*0c50*/  FSETP.GEU.AND P1, PT, R26.reuse, R3, PT ;  /* 0x000000031a00720b */ /* 0x040fe40003f2e000 */
[----:B------:R-:W-:-:S13]  /*0c60*/  FSETP.GE.AND P0, PT, R26, R17, PT ;  /* 0x000000111a00720b */ /* 0x000fda0003f06000 */
[----:B------:R-:W-:Y:S05]  /*0c70*/  @!P0 BRA P1, `(.L_x_18) ;  /* 0x0000000000d08947 */ /* 0x000fea0000800000 */
[----:B------:R-:W-:-:S05]  /*0c80*/  FADD R3, -R15, R26 ;  /* 0x0000001a0f037221 */ /* 0x000fca0000000100 */
        /* <DEDUP_REMOVED lines=26> */
.L_x_20:
[----:B------:R-:W-:Y:S05]  /*0e30*/  BSYNC.RECONVERGENT B2 ;  /* 0x0000000000027941 */ /* 0x000fea0003800200 */
.L_x_19:
        /* <DEDUP_REMOVED lines=13> */
.L_x_22:
[----:B------:R-:W-:Y:S05]  /*0f10*/  BSYNC.RECONVERGENT B2 ;  /* 0x0000000000027941 */ /* 0x000fea0003800200 */
.L_x_21:
[----:B------:R-:W-:Y:S01]  /*0f20*/  R2UR UR4, R28 ;  /* 0x000000001c0472ca */ /* 0x000fe200000e0000 */
[----:B------:R-:W-:Y:S01]  /*0f30*/  FADD R17, R14, R17 ;  /* 0x000000110e117221 */ /* 0x000fe20000000000 */
[----:B------:R-:W-:Y:S01]  /*0f40*/  R2UR UR5, R29 ;  /* 0x000000001d0572ca */ /* 0x000fe200000e0000 */
[----:B------:R-:W-:Y:S01]  /*0f50*/  IMAD.WIDE.U32 R14, R27, 0x8, R4 ;  /* 0x000000081b0e7825 */ /* 0x000fe200078e0004 */
[----:B------:R-:W-:Y:S02]  /*0f60*/  R2UR UR6, R28 ;  /* 0x000000001c0672ca */ /* 0x000fe400000e0000 */
[----:B------:R-:W-:-:S09]  /*0f70*/  R2UR UR7, R29 ;  /* 0x000000001d0772ca */ /* 0x000fd200000e0000 */
[----:B------:R0:W-:Y:S04]  /*0f80*/  ST.E desc[UR4][R14.64], R17 ;  /* 0x000000110e007985 */ /* 0x0001e8000c101904 */
[----:B------:R-:W2:Y:S02]  /*0f90*/  LDG.E R3, desc[UR6][R8.64] ;  /* 0x0000000608037981 */ /* 0x000ea4000c1e1900 */
[----:B--2---:R-:W-:-:S05]  /*0fa0*/  FADD R3, R3, R0 ;  /* 0x0000000003037221 */ /* 0x004fca0000000000 */
[----:B------:R0:W-:Y:S02]  /*0fb0*/  ST.E desc[UR4][R14.64+0x4], R3 ;  /* 0x000004030e007985 */ /* 0x0001e4000c101904 */
.L_x_18:
[----:B------:R-:W-:Y:S05]  /*0fc0*/  BSYNC.RECONVERGENT B1 ;  /* 0x0000000000017941 */ /* 0x000fea0003800200 */
.L_x_17:
[----:B0-----:R-:W0:Y:S01]  /*0fd0*/  LDC.64 R14, c[0x0][0x3d8] ;  /* 0x0000f600ff0e7b82 */ /* 0x001e220000000a00 */
[----:B------:R-:W-:Y:S02]  /*0fe0*/  R2UR UR4, R28 ;  /* 0x000000001c0472ca */ /* 0x000fe400000e0000 */
[----:B------:R-:W-:Y:S01]  /*0ff0*/  R2UR UR5, R29 ;  /* 0x000000001d0572ca */ /* 0x000fe200000e0000 */
[----:B0-----:R-:W-:-:S12]  /*1000*/  IMAD.WIDE.U32 R14, R2, 0x4, R14 ;  /* 0x00000004020e7825 */ /* 0x001fd800078e000e */
[----:B------:R-:W2:Y:S01]  /*1010*/  LDG.E R14, desc[UR4][R14.64] ;  /* 0x000000040e0e7981 */ /* 0x000ea2000c1e1900 */
[----:B------:R-:W-:Y:S01]  /*1020*/  IMAD.MOV.U32 R3, RZ, RZ, 0x52 ;  /* 0x00000052ff037424 */ /* 0x000fe200078e00ff */
[----:B------:R-:W-:Y:S01]  /*1030*/  BSSY.RECONVERGENT B1, `(.L_x_23) ;  /* 0x0000013000017945 */ /* 0x000fe20003800200 */
[----:B------:R-:W-:Y:S01]  /*1040*/  IMAD.MOV.U32 R0, RZ, RZ, 0x52 ;  /* 0x00000052ff007424 */ /* 0x000fe200078e00ff */
[----:B--2---:R-:W-:-:S13]  /*1050*/  FSETP.GT.AND P0, PT, R14, RZ, PT ;  /* 0x000000ff0e00720b */ /* 0x004fda0003f04000 */
[----:B------:R-:W-:Y:S02]  /*1060*/  @P0 R2UR UR4, R28 ;  /* 0x000000001c0402ca */ /* 0x000fe400000e0000 */
[----:B------:R-:W-:-:S13]  /*1070*/  @P0 R2UR UR5, R29 ;  /* 0x000000001d0502ca */ /* 0x000fda00000e0000 */
[----:B------:R0:W-:Y:S01]  /*1080*/  @P0 ST.E.U8 desc[UR4][R4.64+0x10], R3 ;  /* 0x0000100304000985 */ /* 0x0001e2000c101104 */
[----:B------:R-:W-:Y:S05]  /*1090*/  @P0 BRA `(.L_x_24) ;  /* 0x0000000000300947 */ /* 0x000fea0003800000 */
[----:B------:R-:W-:Y:S01]  /*10a0*/  FSETP.GEU.AND P0, PT, R14, RZ, PT ;  /* 0x000000ff0e00720b */ /* 0x000fe20003f0e000 */
[----:B0-----:R-:W-:Y:S02]  /*10b0*/  IMAD.MOV.U32 R3, RZ, RZ, 0x4c ;  /* 0x0000004cff037424 */ /* 0x001fe400078e00ff */
[----:B------:R-:W-:Y:S02]  /*10c0*/  IMAD.MOV.U32 R14, RZ, RZ, 0x54 ;  /* 0x00000054ff0e7424 */ /* 0x000fe400078e00ff */
[----:B------:R-:W-:Y:S02]  /*10d0*/  IMAD.MOV.U32 R0, RZ, RZ, 0x4c ;  /* 0x0000004cff007424 */ /* 0x000fe400078e00ff */
[----:B------:R-:W-:-:S06]  /*10e0*/  IMAD.MOV.U32 R15, RZ, RZ, 0x54 ;  /* 0x00000054ff0f7424 */ /* 0x000fcc00078e00ff */
[C---:B------:R-:W-:Y:S02]  /*10f0*/  @!P0 R2UR UR4, R28.reuse ;  /* 0x000000001c0482ca */ /* 0x040fe400000e0000 */
[C---:B------:R-:W-:Y:S02]  /*1100*/  @!P0 R2UR UR5, R29.reuse ;  /* 0x000000001d0582ca */ /* 0x040fe400000e0000 */
[----:B------:R-:W-:Y:S02]  /*1110*/  @P0 R2UR UR6, R28 ;  /* 0x000000001c0602ca */ /* 0x000fe400000e0000 */
[----:B------:R-:W-:Y:S02]  /*1120*/  @P0 R2UR UR7, R29 ;  /* 0x000000001d0702ca */ /* 0x000fe400000e0000 */
[----:B------:R-:W-:-:S07]  /*1130*/  @P0 PRMT R0, R15, 0x7610, R0 ;  /* 0x000076100f000816 */ /* 0x000fce0000000000 */
[----:B------:R1:W-:Y:S04]  /*1140*/  @!P0 ST.E.U8 desc[UR4][R4.64+0x10], R3 ;  /* 0x0000100304008985 */ /* 0x0003e8000c101104 */
[----:B------:R1:W-:Y:S02]  /*1150*/  @P0 ST.E.U8 desc[UR6][R4.64+0x10], R14 ;  /* 0x0000100e04000985 */ /* 0x0003e4000c101106 */
.L_x_24:
[----:B------:R-:W-:Y:S05]  /*1160*/  BSYNC.RECONVERGENT B1 ;  /* 0x0000000000017941 */ /* 0x000fea0003800200 */
.L_x_23:
[----:B------:R-:W2:Y:S01]  /*1170*/  LDCU.64 UR4, c[0x0][0x3c8] ;  /* 0x00007900ff0477ac */ /* 0x000ea20008000a00 */
[C---:B------:R-:W-:Y:S02]  /*1180*/  R2UR UR6, R28.reuse ;  /* 0x000000001c0672ca */ /* 0x040fe400000e0000 */
[C---:B------:R-:W-:Y:S02]  /*1190*/  R2UR UR7, R29.reuse ;  /* 0x000000001d0772ca */ /* 0x040fe400000e0000 */
[----:B------:R-:W-:Y:S02]  /*11a0*/  R2UR UR8, R28 ;  /* 0x000000001c0872ca */ /* 0x000fe400000e0000 */
[----:B------:R-:W-:Y:S02]  /*11b0*/  R2UR UR9, R29 ;  /* 0x000000001d0972ca */ /* 0x000fe400000e0000 */
[----:B--2---:R-:W-:-:S05]  /*11c0*/  IADD3 R2, P0, PT, R2, UR4, RZ ;  /* 0x0000000402027c10 */ /* 0x004fca000ff1e0ff */
[----:B01----:R-:W-:-:S05]  /*11d0*/  IMAD.X R3, RZ, RZ, UR5, P0 ;  /* 0x00000005ff037e24 */ /* 0x003fca00080e06ff */
[----:B------:R0:W-:Y:S04]  /*11e0*/  STG.E.U8 desc[UR6][R2.64], R0 ;  /* 0x0000000002007986 */ /* 0x0001e8000c101106 */
[----:B------:R-:W2:Y:S01]  /*11f0*/  LD.E R15, desc[UR8][R4.64] ;  /* 0x00000008040f7980 */ /* 0x000ea2000c101900 */
[----:B------:R-:W-:Y:S02]  /*1200*/  R2UR UR4, R28 ;  /* 0x000000001c0472ca */ /* 0x000fe400000e0000 */
[----:B------:R-:W-:-:S13]  /*1210*/  R2UR UR5, R29 ;  /* 0x000000001d0572ca */ /* 0x000fda00000e0000 */
[----:B--2---:R-:W-:Y:S04]  /*1220*/  STG.E desc[UR4][R12.64], R15 ;  /* 0x0000000f0c007986 */ /* 0x004fe8000c101904 */
[----:B------:R-:W2:Y:S04]  /*1230*/  LD.E R17, desc[UR6][R4.64+0x8] ;  /* 0x0000080604117980 */ /* 0x000ea8000c101900 */
[----:B--2---:R-:W-:Y:S04]  /*1240*/  STG.E desc[UR4][R10.64], R17 ;  /* 0x000000110a007986 */ /* 0x004fe8000c101904 */
[----:B------:R-:W2:Y:S04]  /*1250*/  LD.E R19, desc[UR6][R4.64+0x4] ;  /* 0x0000040604137980 */ /* 0x000ea8000c101900 */
[----:B--2---:R-:W-:Y:S04]  /*1260*/  STG.E desc[UR4][R8.64], R19 ;  /* 0x0000001308007986 */ /* 0x004fe8000c101904 */
[----:B0-----:R-:W2:Y:S04]  /*1270*/  LD.E R3, desc[UR6][R4.64+0xc] ;  /* 0x00000c0604037980 */ /* 0x001ea8000c101900 */
[----:B--2---:R-:W-:Y:S01]  /*1280*/  STG.E desc[UR4][R6.64], R3 ;  /* 0x0000000306007986 */ /* 0x004fe2000c101904 */
[----:B------:R-:W-:Y:S05]  /*1290*/  EXIT ;  /* 0x000000000000794d */ /* 0x000fea0003800000 */
        .weak           $__internal_0_$__cuda_sm3x_div_rn_noftz_f32_slowpath
        .type           $__internal_0_$__cuda_sm3x_div_rn_noftz_f32_slowpath,@function
        .size           $__internal_0_$__cuda_sm3x_div_rn_noftz_f32_slowpath,(.L_x_62 - $__internal_0_$__cuda_sm3x_div_rn_noftz_f32_slowpath)
$__internal_0_$__cuda_sm3x_div_rn_noftz_f32_slowpath:
[--C-:B------:R-:W-:Y:S01]  /*12a0*/  SHF.R.U32.HI R32, RZ, 0x17, R3.reuse ;  /* 0x00000017ff207819 */ /* 0x100fe20000011603 */
[----:B------:R-:W-:Y:S01]  /*12b0*/  BSSY.RECONVERGENT B3, `(.L_x_25) ;  /* 0x0000063000037945 */ /* 0x000fe20003800200 */
[----:B------:R-:W-:Y:S01]  /*12c0*/  SHF.R.U32.HI R34, RZ, 0x17, R0 ;  /* 0x00000017ff227819 */ /* 0x000fe20000011600 */
[----:B------:R-:W-:Y:S01]  /*12d0*/  IMAD.MOV.U32 R35, RZ, RZ, R3 ;  /* 0x000000ffff237224 */ /* 0x000fe200078e0003 */
[----:B------:R-:W-:Y:S02]  /*12e0*/  LOP3.LUT R32, R32, 0xff, RZ, 0xc0, !PT ;  /* 0x000000ff20207812 */ /* 0x000fe400078ec0ff */
[----:B------:R-:W-:-:S03]  /*12f0*/  LOP3.LUT R34, R34, 0xff, RZ, 0xc0, !PT ;  /* 0x000000ff22227812 */ /* 0x000fc600078ec0ff */
[----:B------:R-:W-:Y:S02]  /*1300*/  VIADD R37, R32, 0xffffffff ;  /* 0xffffffff20257836 */ /* 0x000fe40000000000 */
[----:B------:R-:W-:-:S03]  /*1310*/  VIADD R36, R34, 0xffffffff ;  /* 0xffffffff22247836 */ /* 0x000fc60000000000 */
[----:B------:R-:W-:-:S04]  /*1320*/  ISETP.GT.U32.AND P0, PT, R37, 0xfd, PT ;  /* 0x000000fd2500780c */ /* 0x000fc80003f04070 */
[----:B------:R-:W-:-:S13]  /*1330*/  ISETP.GT.U32.OR P0, PT, R36, 0xfd, P0 ;  /* 0x000000fd2400780c */ /* 0x000fda0000704470 */
[----:B------:R-:W-:Y:S01]  /*1340*/  @!P0 IMAD.MOV.U32 R25, RZ, RZ, RZ ;  /* 0x000000ffff198224 */ /* 0x000fe200078e00ff */
[----:B------:R-:W-:Y:S06]  /*1350*/  @!P0 BRA `(.L_x_26) ;  /* 0x00000000005c8947 */ /* 0x000fec0003800000 */
[----:B------:R-:W-:Y:S02]  /*1360*/  FSETP.GTU.FTZ.AND P0, PT, |R0|, +INF , PT ;  /* 0x7f8000000000780b */ /* 0x000fe40003f1c200 */
[----:B------:R-:W-:-:S04]  /*1370*/  FSETP.GTU.FTZ.AND P1, PT, |R3|, +INF , PT ;  /* 0x7f8000000300780b */ /* 0x000fc80003f3c200 */
[----:B------:R-:W-:-:S13]  /*1380*/  PLOP3.LUT P0, PT, P0, P1, PT, 0xf8, 0x8f ;  /* 0x00000000008f781c */ /* 0x000fda0000703f70 */
[----:B------:R-:W-:Y:S05]  /*1390*/  @P0 BRA `(.L_x_27) ;  /* 0x00000004004c0947 */ /* 0x000fea0003800000 */
[----:B------:R-:W-:-:S13]  /*13a0*/  LOP3.LUT P0, RZ, R35, 0x7fffffff, R0, 0xc8, !PT ;  /* 0x7fffffff23ff7812 */ /* 0x000fda000780c800 */
[----:B------:R-:W-:Y:S05]  /*13b0*/  @!P0 BRA `(.L_x_28) ;  /* 0x00000004003c8947 */ /* 0x000fea0003800000 */
[C---:B------:R-:W-:Y:S02]  /*13c0*/  FSETP.NEU.FTZ.AND P2, PT, |R0|.reuse, +INF , PT ;  /* 0x7f8000000000780b */ /* 0x040fe40003f5d200 */
[----:B------:R-:W-:Y:S02]  /*13d0*/  FSETP.NEU.FTZ.AND P1, PT, |R3|, +INF , PT ;  /* 0x7f8000000300780b */ /* 0x000fe40003f3d200 */
[----:B------:R-:W-:-:S11]  /*13e0*/  FSETP.NEU.FTZ.AND P0, PT, |R0|, +INF , PT ;  /* 0x7f8000000000780b */ /* 0x000fd60003f1d200 */
[----:B------:R-:W-:Y:S05]  /*13f0*/  @!P1 BRA !P2, `(.L_x_28) ;  /* 0x00000004002c9947 */ /* 0x000fea0005000000 */
[----:B------:R-:W-:-:S04]  /*1400*/  LOP3.LUT P2, RZ, R0, 0x7fffffff, RZ, 0xc0, !PT ;  /* 0x7fffffff00ff7812 */ /* 0x000fc8000784c0ff */
[----:B------:R-:W-:-:S13]  /*1410*/  PLOP3.LUT P1, PT, P1, P2, PT, 0x2f, 0xf2 ;  /* 0x0000000000f2781c */ /* 0x000fda0000f24577 */
[----:B------:R-:W-:Y:S05]  /*1420*/  @P1 BRA `(.L_x_29) ;  /* 0x0000000400181947 */ /* 0x000fea0003800000 */
[----:B------:R-:W-:-:S04]  /*1430*/  LOP3.LUT P1, RZ, R35, 0x7fffffff, RZ, 0xc0, !PT ;  /* 0x7fffffff23ff7812 */ /* 0x000fc8000782c0ff */
[----:B------:R-:W-:-:S13]  /*1440*/  PLOP3.LUT P0, PT, P0, P1, PT, 0x2f, 0xf2 ;  /* 0x0000000000f2781c */ /* 0x000fda0000702577 */
[----:B------:R-:W-:Y:S05]  /*1450*/  @P0 BRA `(.L_x_30) ;  /* 0x0000000400000947 */ /* 0x000fea0003800000 */
[----:B------:R-:W-:Y:S02]  /*1460*/  ISETP.GE.AND P0, PT, R36, RZ, PT ;  /* 0x000000ff2400720c */ /* 0x000fe40003f06270 */
[----:B------:R-:W-:-:S11]  /*1470*/  ISETP.GE.AND P1, PT, R37, RZ, PT ;  /* 0x000000ff2500720c */ /* 0x000fd60003f26270 */
[----:B------:R-:W-:Y:S02]  /*1480*/  @P0 IMAD.MOV.U32 R25, RZ, RZ, RZ ;  /* 0x000000ffff190224 */ /* 0x000fe400078e00ff */
[----:B------:R-:W-:Y:S01]  /*1490*/  @!P0 FFMA R0, R0, 1.84467440737095516160e+19, RZ ;  /* 0x5f80000000008823 */ /* 0x000fe200000000ff */
[----:B------:R-:W-:Y:S02]  /*14a0*/  @!P0 IMAD.MOV.U32 R25, RZ, RZ, -0x40 ;  /* 0xffffffc0ff198424 */ /* 0x000fe400078e00ff */
[----:B------:R-:W-:Y:S02]  /*14b0*/  @!P1 FFMA R35, R3, 1.84467440737095516160e+19, RZ ;  /* 0x5f80000003239823 */ /* 0x000fe400000000ff */
[----:B------:R-:W-:-:S07]  /*14c0*/  @!P1 VIADD R25, R25, 0x40 ;  /* 0x0000004019199836 */ /* 0x000fce0000000000 */
.L_x_26:
[----:B------:R-:W-:Y:S01]  /*14d0*/  LEA R36, R32, 0xc0800000, 0x17 ;  /* 0xc080000020247811 */ /* 0x000fe200078eb8ff */
[----:B------:R-:W-:Y:S01]  /*14e0*/  VIADD R37, R34, 0xffffff81 ;  /* 0xffffff8122257836 */ /* 0x000fe20000000000 */
[----:B------:R-:W-:Y:S03]  /*14f0*/  BSSY.RECONVERGENT B4, `(.L_x_31) ;  /* 0x0000035000047945 */ /* 0x000fe60003800200 */
[----:B------:R-:W-:Y:S01]  /*1500*/  IMAD.IADD R36, R35, 0x1, -R36 ;  /* 0x0000000123247824 */ /* 0x000fe200078e0a24 */
[C---:B------:R-:W-:Y:S01]  /*1510*/  IADD3 R32, PT, PT, R37.reuse, 0x7f, -R32 ;  /* 0x0000007f25207810 */ /* 0x040fe20007ffe820 */
[----:B------:R-:W-:Y:S02]  /*1520*/  IMAD R0, R37, -0x800000, R0 ;  /* 0xff80000025007824 */ /* 0x000fe400078e0200 */
[----:B------:R-:W0:Y:S01]  /*1530*/  MUFU.RCP R38, R36 ;  /* 0x0000002400267308 */ /* 0x000e220000001000 */
[----:B------:R-:W-:Y:S01]  /*1540*/  FADD.FTZ R35, -R36, -RZ ;  /* 0x800000ff24237221 */ /* 0x000fe20000010100 */
[----:B------:R-:W-:-:S03]  /*1550*/  IMAD.IADD R39, R32, 0x1, R25 ;  /* 0x0000000120277824 */ /* 0x000fc600078e0219 */
[----:B0-----:R-:W-:-:S04]  /*1560*/  FFMA R37, R38, R35, 1 ;  /* 0x3f80000026257423 */ /* 0x001fc80000000023 */
[----:B------:R-:W-:-:S04]  /*1570*/  FFMA R37, R38, R37, R38 ;  /* 0x0000002526257223 */ /* 0x000fc80000000026 */
[----:B------:R-:W-:-:S04]  /*1580*/  FFMA R32, R0, R37, RZ ;  /* 0x0000002500207223 */ /* 0x000fc800000000ff */
[----:B------:R-:W-:-:S04]  /*1590*/  FFMA R25, R35, R32, R0 ;  /* 0x0000002023197223 */ /* 0x000fc80000000000 */
[----:B------:R-:W-:-:S04]  /*15a0*/  FFMA R32, R37, R25, R32 ;  /* 0x0000001925207223 */ /* 0x000fc80000000020 */
[----:B------:R-:W-:-:S04]  /*15b0*/  FFMA R41, R35, R32, R0 ;  /* 0x0000002023297223 */ /* 0x000fc80000000000 */
[----:B------:R-:W-:-:S05]  /*15c0*/  FFMA R0, R37, R41, R32 ;  /* 0x0000002925007223 */ /* 0x000fca0000000020 */
[----:B------:R-:W-:-:S04]  /*15d0*/  SHF.R.U32.HI R25, RZ, 0x17, R0 ;  /* 0x00000017ff197819 */ /* 0x000fc80000011600 */
[----:B------:R-:W-:-:S05]  /*15e0*/  LOP3.LUT R34, R25, 0xff, RZ, 0xc0, !PT ;  /* 0x000000ff19227812 */ /* 0x000fca00078ec0ff */
[----:B------:R-:W-:-:S04]  /*15f0*/  IMAD.IADD R25, R34, 0x1, R39 ;  /* 0x0000000122197824 */ /* 0x000fc800078e0227 */
[----:B------:R-:W-:-:S05]  /*1600*/  VIADD R34, R25, 0xffffffff ;  /* 0xffffffff19227836 */ /* 0x000fca0000000000 */
[----:B------:R-:W-:-:S13]  /*1610*/  ISETP.GE.U32.AND P0, PT, R34, 0xfe, PT ;  /* 0x000000fe2200780c */ /* 0x000fda0003f06070 */
[----:B------:R-:W-:Y:S05]  /*1620*/  @!P0 BRA `(.L_x_32) ;  /* 0x0000000000808947 */ /* 0x000fea0003800000 */
[----:B------:R-:W-:-:S13]  /*1630*/  ISETP.GT.AND P0, PT, R25, 0xfe, PT ;  /* 0x000000fe1900780c */ /* 0x000fda0003f04270 */
[----:B------:R-:W-:Y:S05]  /*1640*/  @P0 BRA `(.L_x_33) ;  /* 0x00000000006c0947 */ /* 0x000fea0003800000 */
[----:B------:R-:W-:-:S13]  /*1650*/  ISETP.GE.AND P0, PT, R25, 0x1, PT ;  /* 0x000000011900780c */ /* 0x000fda0003f06270 */
[----:B------:R-:W-:Y:S05]  /*1660*/  @P0 BRA `(.L_x_34) ;  /* 0x0000000000740947 */ /* 0x000fea0003800000 */
[----:B------:R-:W-:Y:S02]  /*1670*/  ISETP.GE.AND P0, PT, R25, -0x18, PT ;  /* 0xffffffe81900780c */ /* 0x000fe40003f06270 */
[----:B------:R-:W-:-:S11]  /*1680*/  LOP3.LUT R0, R0, 0x80000000, RZ, 0xc0, !PT ;  /* 0x8000000000007812 */ /* 0x000fd600078ec0ff */
[----:B------:R-:W-:Y:S05]  /*1690*/  @!P0 BRA `(.L_x_34) ;  /* 0x0000000000688947 */ /* 0x000fea0003800000 */
[CCC-:B------:R-:W-:Y:S01]  /*16a0*/  FFMA.RP R34, R37.reuse, R41.reuse, R32.reuse ;  /* 0x0000002925227223 */ /* 0x1c0fe20000008020 */
[CCC-:B------:R-:W-:Y:S01]  /*16b0*/  FFMA.RM R35, R37.reuse, R41.reuse, R32.reuse ;  /* 0x0000002925237223 */ /* 0x1c0fe20000004020 */
[----:B------:R-:W-:Y:S01]  /*16c0*/  FFMA.RZ R32, R37, R41, R32 ;  /* 0x0000002925207223 */ /* 0x000fe2000000c020 */
[C---:B------:R-:W-:Y:S02]  /*16d0*/  ISETP.NE.AND P2, PT, R25.reuse, RZ, PT ;  /* 0x000000ff1900720c */ /* 0x040fe40003f45270 */
[C---:B------:R-:W-:Y:S02]  /*16e0*/  ISETP.NE.AND P1, PT, R25.reuse, RZ, PT ;  /* 0x000000ff1900720c */ /* 0x040fe40003f25270 */
[----:B------:R-:W-:Y:S02]  /*16f0*/  LOP3.LUT R32, R32, 0x7fffff, RZ, 0xc0, !PT ;  /* 0x007fffff20207812 */ /* 0x000fe400078ec0ff */
[----:B------:R-:W-:Y:S01]  /*1700*/  FSETP.NEU.FTZ.AND P0, PT, R34, R35, PT ;  /* 0x000000232200720b */ /* 0x000fe20003f1d000 */
[----:B------:R-:W-:Y:S01]  /*1710*/  VIADD R35, R25, 0x20 ;  /* 0x0000002019237836 */ /* 0x000fe20000000000 */
[----:B------:R-:W-:Y:S01]  /*1720*/  LOP3.LUT R32, R32, 0x800000, RZ, 0xfc, !PT ;  /* 0x0080000020207812 */ /* 0x000fe200078efcff */
[----:B------:R-:W-:-:S03]  /*1730*/  IMAD.MOV R25, RZ, RZ, -R25 ;  /* 0x000000ffff197224 */ /* 0x000fc600078e0a19 */
[----:B------:R-:W-:Y:S02]  /*1740*/  SHF.L.U32 R35, R32, R35, RZ ;  /* 0x0000002320237219 */ /* 0x000fe400000006ff */
[----:B------:R-:W-:Y:S02]  /*1750*/  SEL R25, R25, RZ, P2 ;  /* 0x000000ff19197207 */ /* 0x000fe40001000000 */
[----:B------:R-:W-:Y:S02]  /*1760*/  ISETP.NE.AND P1, PT, R35, RZ, P1 ;  /* 0x000000ff2300720c */ /* 0x000fe40000f25270 */
[----:B------:R-:W-:Y:S02]  /*1770*/  SHF.R.U32.HI R25, RZ, R25, R32 ;  /* 0x00000019ff197219 */ /* 0x000fe40000011620 */
[----:B------:R-:W-:Y:S02]  /*1780*/  PLOP3.LUT P0, PT, P0, P1, PT, 0xf8, 0x8f ;  /* 0x00000000008f781c */ /* 0x000fe40000703f70 */
[----:B------:R-:W-:-:S02]  /*1790*/  SHF.R.U32.HI R35, RZ, 0x1, R25 ;  /* 0x00000001ff237819 */ /* 0x000fc40000011619 */
[----:B------:R-:W-:-:S04]  /*17a0*/  SEL R32, RZ, 0x1, !P0 ;  /* 0x00000001ff207807 */ /* 0x000fc80004000000 */
[----:B------:R-:W-:-:S04]  /*17b0*/  LOP3.LUT R32, R32, 0x1, R35, 0xf8, !PT ;  /* 0x0000000120207812 */ /* 0x000fc800078ef823 */
[----:B------:R-:W-:-:S05]  /*17c0*/  LOP3.LUT R32, R32, R25, RZ, 0xc0, !PT ;  /* 0x0000001920207212 */ /* 0x000fca00078ec0ff */
[----:B------:R-:W-:-:S05]  /*17d0*/  IMAD.IADD R35, R35, 0x1, R32 ;  /* 0x0000000123237824 */ /* 0x000fca00078e0220 */
[----:B------:R-:W-:Y:S01]  /*17e0*/  LOP3.LUT R0, R35, R0, RZ, 0xfc, !PT ;  /* 0x0000000023007212 */ /* 0x000fe200078efcff */
[----:B------:R-:W-:Y:S06]  /*17f0*/  BRA `(.L_x_34) ;  /* 0x0000000000107947 */ /* 0x000fec0003800000 */
.L_x_33:
[----:B------:R-:W-:-:S04]  /*1800*/  LOP3.LUT R0, R0, 0x80000000, RZ, 0xc0, !PT ;  /* 0x8000000000007812 */ /* 0x000fc800078ec0ff */
[----:B------:R-:W-:Y:S01]  /*1810*/  LOP3.LUT R0, R0, 0x7f800000, RZ, 0xfc, !PT ;  /* 0x7f80000000007812 */ /* 0x000fe200078efcff */
[----:B------:R-:W-:Y:S06]  /*1820*/  BRA `(.L_x_34) ;  /* 0x0000000000047947 */ /* 0x000fec0003800000 */
.L_x_32:
[----:B------:R-:W-:-:S07]  /*1830*/  IMAD R0, R39, 0x800000, R0 ;  /* 0x0080000027007824 */ /* 0x000fce00078e0200 */
.L_x_34:
[----:B------:R-:W-:Y:S05]  /*1840*/  BSYNC.RECONVERGENT B4 ;  /* 0x0000000000047941 */ /* 0x000fea0003800200 */
.L_x_31:
[----:B------:R-:W-:Y:S05]  /*1850*/  BRA `(.L_x_35) ;  /* 0x0000000000207947 */ /* 0x000fea0003800000 */
.L_x_30:
[----:B------:R-:W-:-:S04]  /*1860*/  LOP3.LUT R0, R35, 0x80000000, R0, 0x48, !PT ;  /* 0x8000000023007812 */ /* 0x000fc800078e4800 */
[----:B------:R-:W-:Y:S01]  /*1870*/  LOP3.LUT R0, R0, 0x7f800000, RZ, 0xfc, !PT ;  /* 0x7f80000000007812 */ /* 0x000fe200078efcff */
[----:B------:R-:W-:Y:S06]  /*1880*/  BRA `(.L_x_35) ;  /* 0x0000000000147947 */ /* 0x000fec0003800000 */
.L_x_29:
[----:B------:R-:W-:Y:S01]  /*1890*/  LOP3.LUT R0, R35, 0x80000000, R0, 0x48, !PT ;  /* 0x8000000023007812 */ /* 0x000fe200078e4800 */
[----:B------:R-:W-:Y:S06]  /*18a0*/  BRA `(.L_x_35) ;  /* 0x00000000000c7947 */ /* 0x000fec0003800000 */
.L_x_28:
[----:B------:R-:W0:Y:S01]  /*18b0*/  MUFU.RSQ R0, -QNAN ;  /* 0xffc0000000007908 */ /* 0x000e220000001400 */
[----:B------:R-:W-:Y:S05]  /*18c0*/  BRA `(.L_x_35) ;  /* 0x0000000000047947 */ /* 0x000fea0003800000 */
.L_x_27:
[----:B------:R-:W-:-:S07]  /*18d0*/  FADD.FTZ R0, R0, R3 ;  /* 0x0000000300007221 */ /* 0x000fce0000010000 */
.L_x_35:
[----:B------:R-:W-:Y:S05]  /*18e0*/  BSYNC.RECONVERGENT B3 ;  /* 0x0000000000037941 */ /* 0x000fea0003800200 */
.L_x_25:
[----:B------:R-:W-:-:S04]  /*18f0*/  IMAD.MOV.U32 R25, RZ, RZ, 0x0 ;  /* 0x00000000ff197424 */ /* 0x000fc800078e00ff */
[----:B0-----:R-:W-:Y:S05]  /*1900*/  RET.REL.NODEC R24 `(_Z16crossection_cudaPfS_S_S_S_S_S_S_S_PcS_S_) ;  /* 0xffffffe418bc7950 */ /* 0x001fea0003c3ffff */
.L_x_36:
[----:B------:R-:W-:-:S00]  /*1910*/  BRA `(.L_x_36) ;  /* 0xfffffffc00fc7947 */ /* 0x000fc0000383ffff */
[----:B------:R-:W-:-:S00]  /*1920*/  NOP ;  /* 0x0000000000007918 */ /* 0x000fc00000000000 */
        /* <DEDUP_REMOVED lines=13> */
.L_x_62:


//--------------------- .text._Z14crossline_cudaPfS_S_S_PcS_ --------------------------
	.section	.text._Z14crossline_cudaPfS_S_S_PcS_,"ax",@progbits
	.align	128
        .global         _Z14crossline_cudaPfS_S_S_PcS_
        .type           _Z14crossline_cudaPfS_S_S_PcS_,@function
        .size           _Z14crossline_cudaPfS_S_S_PcS_,(.L_x_63 - _Z14crossline_cudaPfS_S_S_PcS_)
        .other          _Z14crossline_cudaPfS_S_S_PcS_,@"STO_CUDA_ENTRY STV_DEFAULT"
_Z14crossline_cudaPfS_S_S_PcS_:
.text._Z14crossline_cudaPfS_S_S_PcS_:
[----:B------:R-:W0:Y:S01]  /*0000*/  LDC R1, c[0x0][0x37c] ;  /* 0x0000df00ff017b82 */ /* 0x000e220000000800 */
[----:B------:R-:W-:Y:S01]  /*0010*/  MOV R0, 0x0 ;  /* 0x0000000000007802 */ /* 0x000fe20000000f00 */
[----:B------:R-:W-:Y:S01]  /*0020*/  IMAD.MOV.U32 R4, RZ, RZ, 0xc ;  /* 0x0000000cff047424 */ /* 0x000fe200078e00ff */
[----:B------:R-:W1:Y:S01]  /*0030*/  LDCU.64 UR36, c[0x0][0x358] ;  /* 0x00006b00ff2477ac */ /* 0x000e620008000a00 */
[----:B------:R-:W-:-:S04]  /*0040*/  IMAD.MOV.U32 R5, RZ, RZ, RZ ;  /* 0x000000ffff057224 */ /* 0x000fc800078e00ff */
[----:B------:R2:W3:Y:S03]  /*0050*/  LDC.64 R2, c[0x4][R0] ;  /* 0x0100000000027b82 */ /* 0x0004e60000000a00 */
[----:B------:R-:W-:-:S07]  /*0060*/  LEPC R20, `(.L_x_37) ;  /* 0x000000001014794e */ /* 0x000fce0000000000 */
[----:B0123--:R-:W-:Y:S05]  /*0070*/  CALL.ABS.NOINC R2 ;  /* 0x0000000002007343 */ /* 0x00ffea0003c00000 */
.L_x_37:
[----:B------:R-:W0:Y:S01]  /*0080*/  S2R R14, SR_TID.X ;  /* 0x00000000000e7919 */ /* 0x000e220000002100 */
[----:B------:R-:W0:Y:S01]  /*0090*/  LDC.64 R8, c[0x0][0x380] ;  /* 0x0000e000ff087b82 */ /* 0x000e220000000a00 */
[----:B------:R-:W1:Y:S07]  /*00a0*/  LDCU.64 UR4, c[0x0][0x3a0] ;  /* 0x00007400ff0477ac */ /* 0x000e6e0008000a00 */
[----:B------:R-:W2:Y:S08]  /*00b0*/  LDC.64 R6, c[0x0][0x388] ;  /* 0x0000e200ff067b82 */ /* 0x000eb00000000a00 */
[----:B------:R-:W3:Y:S01]  /*00c0*/  LDC.64 R10, c[0x0][0x390] ;  /* 0x0000e400ff0a7b82 */ /* 0x000ee20000000a00 */
[----:B0-----:R-:W-:-:S04]  /*00d0*/  IMAD.WIDE.U32 R8, R14, 0x4, R8 ;  /* 0x000000040e087825 */ /* 0x001fc800078e0008 */
[C---:B--2---:R-:W-:Y:S01]  /*00e0*/  IMAD.WIDE.U32 R6, R14.reuse, 0x4, R6 ;  /* 0x000000040e067825 */ /* 0x044fe200078e0006 */
[----:B------:R-:W2:Y:S04]  /*00f0*/  LDG.E R0, desc[UR36][R8.64] ;  /* 0x0000002408007981 */ /* 0x000ea8000c1e1900 */
[----:B------:R-:W2:Y:S01]  /*0100*/  LDG.E R3, desc[UR36][R6.64] ;  /* 0x0000002406037981 */ /* 0x000ea2000c1e1900 */
[----:B---3--:R-:W-:Y:S01]  /*0110*/  IMAD.WIDE.U32 R10, R14, 0x4, R10 ;  /* 0x000000040e0a7825 */ /* 0x008fe200078e000a */
[----:B--2---:R-:W-:-:S13]  /*0120*/  FSETP.NEU.AND P0, PT, R0, R3, PT ;  /* 0x000000030000720b */ /* 0x004fda0003f0d000 */
[----:B------:R-:W0:Y:S01]  /*0130*/  @P0 LDC.64 R16, c[0x0][0x398] ;  /* 0x0000e600ff100b82 */ /* 0x000e220000000a00 */
[----:B------:R2:W5:Y:S01]  /*0140*/  @P0 LDG.E R19, desc[UR36][R10.64] ;  /* 0x000000240a130981 */ /* 0x000562000c1e1900 */
[----:B0-----:R-:W-:-:S05]  /*0150*/  @P0 IMAD.WIDE.U32 R16, R14, 0x4, R16 ;  /* 0x000000040e100825 */ /* 0x001fca00078e0010 */
[----:B------:R2:W5:Y:S01]  /*0160*/  @P0 LDG.E R2, desc[UR36][R16.64] ;  /* 0x0000002410020981 */ /* 0x000562000c1e1900 */
[----:B-1----:R-:W-:Y:S01]  /*0170*/  IADD3 R12, P1, PT, R14, UR4, RZ ;  /* 0x000000040e0c7c10 */ /* 0x002fe2000ff3e0ff */
[----:B------:R-:W-:Y:S04]  /*0180*/  BSSY.RECONVERGENT B1, `(.L_x_38) ;  /* 0x0000029000017945 */ /* 0x000fe80003800200 */
[----:B------:R-:W-:Y:S01]  /*0190*/  BSSY.RELIABLE B0, `(.L_x_39) ;  /* 0x000000d000007945 */ /* 0x000fe20003800100 */
[----:B------:R-:W-:-:S03]  /*01a0*/  IMAD.X R13, RZ, RZ, UR5, P1 ;  /* 0x00000005ff0d7e24 */ /* 0x000fc600088e06ff */
[----:B--2---:R-:W-:Y:S05]  /*01b0*/  @P0 BRA `(.L_x_40) ;  /* 0x0000000000280947 */ /* 0x004fea0003800000 */
[----:B------:R-:W0:Y:S01]  /*01c0*/  LDC.64 R16, c[0x0][0x398] ;  /* 0x0000e600ff107b82 */ /* 0x000e220000000a00 */
[----:B-----5:R-:W2:Y:S01]  /*01d0*/  LDG.E R19, desc[UR36][R10.64] ;  /* 0x000000240a137981 */ /* 0x020ea2000c1e1900 */
[----:B0-----:R-:W-:-:S06]  /*01e0*/  IMAD.WIDE.U32 R16, R14, 0x4, R16 ;  /* 0x000000040e107825 */ /* 0x001fcc00078e0010 */
[----:B------:R-:W2:Y:S01]  /*01f0*/  LDG.E R16, desc[UR36][R16.64] ;  /* 0x0000002410107981 */ /* 0x000ea2000c1e1900 */
[----:B------:R-:W-:Y:S01]  /*0200*/  IMAD.MOV.U32 R2, RZ, RZ, 0x50 ;  /* 0x00000050ff027424 */ /* 0x000fe200078e00ff */
[----:B--2---:R-:W-:-:S13]  /*0210*/  FSETP.NEU.AND P0, PT, R19, R16, PT ;  /* 0x000000101300720b */ /* 0x004fda0003f0d000 */
[----:B------:R0:W-:Y:S01]  /*0220*/  @!P0 ST.E.U8 desc[UR36][R4.64+0x8], R2 ;  /* 0x0000080204008985 */ /* 0x0001e2000c101124 */
[----:B------:R-:W-:Y:S05]  /*0230*/  @!P0 BREAK.RELIABLE B0 ;  /* 0x0000000000008942 */ /* 0x000fea0003800100 */
[----:B------:R-:W-:Y:S05]  /*0240*/  @!P0 BRA `(.L_x_41) ;  /* 0x0000000000708947 */ /* 0x000fea0003800000 */
[----:B0-----:R-:W-:-:S07]  /*0250*/  IMAD.MOV.U32 R2, RZ, RZ, R16 ;  /* 0x000000ffff027224 */ /* 0x001fce00078e0010 */
.L_x_40:
[----:B------:R-:W-:Y:S05]  /*0260*/  BSYNC.RELIABLE B0 ;  /* 0x0000000000007941 */ /* 0x000fea0003800100 */
.L_x_39:
[----:B------:R-:W0:Y:S02]  /*0270*/  LDC.64 R16, c[0x0][0x3a8] ;  /* 0x0000ea00ff107b82 */ /* 0x000e240000000a00 */
[----:B0-----:R-:W-:-:S05]  /*0280*/  IMAD.WIDE.U32 R14, R14, 0x4, R16 ;  /* 0x000000040e0e7825 */ /* 0x001fca00078e0010 */
[----:B------:R-:W2:Y:S01]  /*0290*/  LDG.E R16, desc[UR36][R14.64] ;  /* 0x000000240e107981 */ /* 0x000ea2000c1e1900 */
[----:B------:R-:W-:Y:S01]  /*02a0*/  FADD R17, -R0, R3 ;  /* 0x0000000300117221 */ /* 0x000fe20000000100 */
[----:B-----5:R-:W-:Y:S01]  /*02b0*/  FADD R0, -R2, R19 ;  /* 0x0000001302007221 */ /* 0x020fe20000000100 */
[----:B------:R-:W-:Y:S02]  /*02c0*/  BSSY.RECONVERGENT B2, `(.L_x_42) ;  /* 0x000000e000027945 */ /* 0x000fe40003800200 */
[----:B------:R-:W0:Y:S02]  /*02d0*/  MUFU.RCP R18, R17 ;  /* 0x0000001100127308 */ /* 0x000e240000001000 */
[----:B0-----:R-:W-:-:S04]  /*02e0*/  FFMA R19, -R17, R18, 1 ;  /* 0x3f80000011137423 */ /* 0x001fc80000000112 */
[----:B------:R-:W-:Y:S01]  /*02f0*/  FFMA R19, R18, R19, R18 ;  /* 0x0000001312137223 */ /* 0x000fe20000000012 */
[----:B--2---:R-:W-:-:S04]  /*0300*/  FADD R3, -R3, R16 ;  /* 0x0000001003037221 */ /* 0x004fc80000000100 */
[----:B------:R-:W-:-:S04]  /*0310*/  FMUL R0, R0, R3 ;  /* 0x0000000300007220 */ /* 0x000fc80000400000 */
[----:B------:R-:W0:Y:S01]  /*0320*/  FCHK P0, R0, R17 ;  /* 0x0000001100007302 */ /* 0x000e220000000000 */
[----:B------:R-:W-:-:S04]  /*0330*/  FFMA R16, R0, R19, RZ ;  /* 0x0000001300107223 */ /* 0x000fc800000000ff */
[----:B------:R-:W-:-:S04]  /*0340*/  FFMA R3, -R17, R16, R0 ;  /* 0x0000001011037223 */ /* 0x000fc80000000100 */
[----:B------:R-:W-:Y:S01]  /*0350*/  FFMA R3, R19, R3, R16 ;  /* 0x0000000313037223 */ /* 0x000fe20000000010 */
[----:B0-----:R-:W-:Y:S06]  /*0360*/  @!P0 BRA `(.L_x_43) ;  /* 0x00000000000c8947 */ /* 0x001fec0003800000 */
[----:B------:R-:W-:-:S07]  /*0370*/  MOV R16, 0x390 ;  /* 0x0000039000107802 */ /* 0x000fce0000000f00 */
[----:B------:R-:W-:Y:S05]  /*0380*/  CALL.REL.NOINC `($__internal_1_$__cuda_sm3x_div_rn_noftz_f32_slowpath) ;  /* 0x0000000000987944 */ /* 0x000fea0003c00000 */
[----:B------:R-:W-:-:S07]  /*0390*/  IMAD.MOV.U32 R3, RZ, RZ, R0 ;  /* 0x000000ffff037224 */ /* 0x000fce00078e0000 */
.L_x_43:
[----:B------:R-:W-:Y:S05]  /*03a0*/  BSYNC.RECONVERGENT B2 ;  /* 0x0000000000027941 */ /* 0x000fea0003800200 */
.L_x_42:
[----:B------:R-:W-:-:S05]  /*03b0*/  FADD R3, R3, R2 ;  /* 0x0000000203037221 */ /* 0x000fca0000000000 */
[----:B------:R1:W-:Y:S04]  /*03c0*/  ST.E desc[UR36][R4.64], R3 ;  /* 0x0000000304007985 */ /* 0x0003e8000c101924 */
[----:B------:R-:W2:Y:S04]  /*03d0*/  LDG.E.U8 R17, desc[UR36][R12.64] ;  /* 0x000000240c117981 */ /* 0x000ea8000c1e1100 */
[----:B--2---:R1:W-:Y:S04]  /*03e0*/  ST.E.U8 desc[UR36][R4.64+0x8], R17 ;  /* 0x0000081104007985 */ /* 0x0043e8000c101124 */
[----:B------:R-:W2:Y:S04]  /*03f0*/  LDG.E R15, desc[UR36][R14.64] ;  /* 0x000000240e0f7981 */ /* 0x000ea8000c1e1900 */
[----:B--2---:R1:W-:Y:S02]  /*0400*/  ST.E desc[UR36][R4.64+0x4], R15 ;  /* 0x0000040f04007985 */ /* 0x0043e4000c101924 */
.L_x_41:
[----:B------:R-:W-:Y:S05]  /*0410*/  BSYNC.RECONVERGENT B1 ;  /* 0x0000000000017941 */ /* 0x000fea0003800200 */
.L_x_38:
[----:B------:R-:W2:Y:S04]  /*0420*/  LDG.E R0, desc[UR36][R8.64] ;  /* 0x0000002408007981 */ /* 0x000ea8000c1e1900 */
[----:B-1----:R-:W2:Y:S01]  /*0430*/  LDG.E R3, desc[UR36][R6.64] ;  /* 0x0000002406037981 */ /* 0x002ea2000c1e1900 */
[----:B------:R-:W-:Y:S01]  /*0440*/  BSSY.RECONVERGENT B1, `(.L_x_44) ;  /* 0x000000a000017945 */ /* 0x000fe20003800200 */
[----:B--2---:R-:W-:-:S13]  /*0450*/  FSETP.GEU.AND P0, PT, R0, R3, PT ;  /* 0x000000030000720b */ /* 0x004fda0003f0e000 */
[----:B------:R-:W-:Y:S05]  /*0460*/  @P0 BRA `(.L_x_45) ;  /* 0x00000000001c0947 */ /* 0x000fea0003800000 */
[----:B0-----:R-:W2:Y:S02]  /*0470*/  LD.E R2, desc[UR36][R4.64+0x4] ;  /* 0x0000042404027980 */ /* 0x001ea4000c101900 */
[----:B--2---:R-:W-:-:S13]  /*0480*/  FSETP.NEU.AND P0, PT, R3, R2, PT ;  /* 0x000000020300720b */ /* 0x004fda0003f0d000 */
[----:B------:R-:W-:Y:S05]  /*0490*/  @P0 BRA `(.L_x_45) ;  /* 0x0000000000100947 */ /* 0x000fea0003800000 */
[----:B------:R-:W-:-:S05]  /*04a0*/  IMAD.MOV.U32 R2, RZ, RZ, 0x50 ;  /* 0x00000050ff027424 */ /* 0x000fca00078e00ff */
[----:B------:R1:W-:Y:S04]  /*04b0*/  ST.E.U8 desc[UR36][R4.64+0x8], R2 ;  /* 0x0000080204007985 */ /* 0x0003e8000c101124 */
[----:B------:R1:W5:Y:S04]  /*04c0*/  LDG.E R3, desc[UR36][R6.64] ;  /* 0x0000002406037981 */ /* 0x000368000c1e1900 */
[----:B------:R1:W5:Y:S02]  /*04d0*/  LDG.E R0, desc[UR36][R8.64] ;  /* 0x0000002408007981 */ /* 0x000364000c1e1900 */
.L_x_45:
[----:B------:R-:W-:Y:S05]  /*04e0*/  BSYNC.RECONVERGENT B1 ;  /* 0x0000000000017941 */ /* 0x000fea0003800200 */
.L_x_44:
[----:B-----5:R-:W-:Y:S01]  /*04f0*/  FSETP.GT.AND P0, PT, R0, R3, PT ;  /* 0x000000030000720b */ /* 0x020fe20003f04000 */
[----:B------:R-:W-:-:S12]  /*0500*/  BSSY.RECONVERGENT B1, `(.L_x_46) ;  /* 0x0000008000017945 */ /* 0x000fd80003800200 */
[----:B------:R-:W-:Y:S05]  /*0510*/  @P0 BRA `(.L_x_47) ;  /* 0x0000000000080947 */ /* 0x000fea0003800000 */
[----:B------:R2:W5:Y:S01]  /*0520*/  LD.E R3, desc[UR36][R4.64+0x4] ;  /* 0x0000042404037980 */ /* 0x000562000c101900 */
[----:B------:R-:W-:Y:S05]  /*0530*/  BRA `(.L_x_48) ;  /* 0x0000000000107947 */ /* 0x000fea0003800000 */
.L_x_47:
[----:B------:R-:W2:Y:S01]  /*0540*/  LD.E R3, desc[UR36][R4.64+0x4] ;  /* 0x0000042404037980 */ /* 0x000ea2000c101900 */
[----:B01----:R-:W-:Y:S01]  /*0550*/  IMAD.MOV.U32 R2, RZ, RZ, 0x50 ;  /* 0x00000050ff027424 */ /* 0x003fe200078e00ff */
[----:B--2---:R-:W-:-:S13]  /*0560*/  FSETP.NEU.AND P0, PT, R0, R3, PT ;  /* 0x000000030000720b */ /* 0x004fda0003f0d000 */
[----:B------:R3:W-:Y:S02]  /*0570*/  @!P0 ST.E.U8 desc[UR36][R4.64+0x8], R2 ;  /* 0x0000080204008985 */ /* 0x0007e4000c101124 */
.L_x_48:
[----:B------:R-:W-:Y:S05]  /*0580*/  BSYNC.RECONVERGENT B1 ;  /* 0x0000000000017941 */ /* 0x000fea0003800200 */
.L_x_46:
[----:B-----5:R-:W-:Y:S04]  /*0590*/  STG.E desc[UR36][R8.64], R3 ;  /* 0x0000000308007986 */ /* 0x020fe8000c101924 */
[----:B-1----:R-:W4:Y:S04]  /*05a0*/  LD.E R7, desc[UR36][R4.64] ;  /* 0x0000002404077980 */ /* 0x002f28000c101900 */
[----:B----4-:R-:W-:Y:S04]  /*05b0*/  STG.E desc[UR36][R10.64], R7 ;  /* 0x000000070a007986 */ /* 0x010fe8000c101924 */
[----:B------:R-:W4:Y:S04]  /*05c0*/  LD.E.U8 R15, desc[UR36][R4.64+0x8] ;  /* 0x00000824040f7980 */ /* 0x000f28000c101100 */
[----:B----4-:R-:W-:Y:S01]  /*05d0*/  STG.E.U8 desc[UR36][R12.64], R15 ;  /* 0x0000000f0c007986 */ /* 0x010fe2000c101124 */
[----:B------:R-:W-:Y:S05]  /*05e0*/  EXIT ;  /* 0x000000000000794d */ /* 0x000fea0003800000 */
        .weak           $__internal_1_$__cuda_sm3x_div_rn_noftz_f32_slowpath
        .type           $__internal_1_$__cuda_sm3x_div_rn_noftz_f32_slowpath,@function
        .size           $__internal_1_$__cuda_sm3x_div_rn_noftz_f32_slowpath,(.L_x_63 - $__internal_1_$__cuda_sm3x_div_rn_noftz_f32_slowpath)
$__internal_1_$__cuda_sm3x_div_rn_noftz_f32_slowpath:
[----:B------:R-:W-:Y:S01]  /*05f0*/  SHF.R.U32.HI R18, RZ, 0x17, R17 ;  /* 0x00000017ff127819 */ /* 0x000fe20000011611 */
[----:B------:R-:W-:Y:S01]  /*0600*/  BSSY.RECONVERGENT B3, `(.L_x_49) ;  /* 0x0000064000037945 */ /* 0x000fe20003800200 */
[--C-:B------:R-:W-:Y:S01]  /*0610*/  SHF.R.U32.HI R3, RZ, 0x17, R0.reuse ;  /* 0x00000017ff037819 */ /* 0x100fe20000011600 */
        /* <DEDUP_REMOVED lines=9> */
[----:B------:R-:W-:Y:S01]  /*06b0*/  FSETP.GTU.FTZ.AND P0, PT, |R0|, +INF , PT ;  /* 0x7f8000000000780b */ /* 0x000fe20003f1c200 */
[----:B------:R-:W-:Y:S01]  /*06c0*/  IMAD.MOV.U32 R3, RZ, RZ, R17 ;  /* 0x000000ffff037224 */ /* 0x000fe200078e0011 */
        /* <DEDUP_REMOVED lines=22> */
.L_x_50:
[----:B------:R-:W-:Y:S01]  /*0830*/  LEA R0, R18, 0xc0800000, 0x17 ;  /* 0xc080000012007811 */ /* 0x000fe200078eb8ff */
[----:B------:R-:W-:Y:S01]  /*0840*/  VIADD R21, R21, 0xffffff81 ;  /* 0xffffff8115157836 */ /* 0x000fe20000000000 */
[----:B------:R-:W-:Y:S03]  /*0850*/  BSSY.RECONVERGENT B4, `(.L_x_55) ;  /* 0x0000035000047945 */ /* 0x000fe60003800200 */
[----:B------:R-:W-:Y:S02]  /*0860*/  IMAD.IADD R22, R17, 0x1, -R0 ;  /* 0x0000000111167824 */ /* 0x000fe400078e0a00 */
[C---:B------:R-:W-:Y:S02]  /*0870*/  IMAD R0, R21.reuse, -0x800000, R20 ;  /* 0xff80000015007824 */ /* 0x040fe400078e0214 */
[----:B------:R0:W1:Y:S01]  /*0880*/  MUFU.RCP R3, R22 ;  /* 0x0000001600037308 */ /* 0x0000620000001000 */
[----:B------:R-:W-:Y:S01]  /*0890*/  FADD.FTZ R17, -R22, -RZ ;  /* 0x800000ff16117221 */ /* 0x000fe20000010100 */
[----:B0-----:R-:W-:-:S05]  /*08a0*/  IADD3 R22, PT, PT, R21, 0x7f, -R18 ;  /* 0x0000007f15167810 */ /* 0x001fca0007ffe812 */
[----:B------:R-:W-:Y:S02]  /*08b0*/  IMAD.IADD R19, R22, 0x1, R19 ;  /* 0x0000000116137824 */ /* 0x000fe400078e0213 */
[----:B-1----:R-:W-:-:S04]  /*08c0*/  FFMA R24, R3, R17, 1 ;  /* 0x3f80000003187423 */ /* 0x002fc80000000011 */
        /* <DEDUP_REMOVED lines=19> */
[-CC-:B------:R-:W-:Y:S01]  /*0a00*/  FFMA.RZ R18, R3, R17.reuse, R20.reuse ;  /* 0x0000001103127223 */ /* 0x180fe2000000c014 */
[C---:B------:R-:W-:Y:S02]  /*0a10*/  ISETP.NE.AND P2, PT, R21.reuse, RZ, PT ;  /* 0x000000ff1500720c */ /* 0x040fe40003f45270 */
[----:B------:R-:W-:Y:S02]  /*0a20*/  ISETP.NE.AND P1, PT, R21, RZ, PT ;  /* 0x000000ff1500720c */ /* 0x000fe40003f25270 */
[----:B------:R-:W-:Y:S01]  /*0a30*/  LOP3.LUT R19, R18, 0x7fffff, RZ, 0xc0, !PT ;  /* 0x007fffff12137812 */ /* 0x000fe200078ec0ff */
[CCC-:B------:R-:W-:Y:S01]  /*0a40*/  FFMA.RP R18, R3.reuse, R17.reuse, R20.reuse ;  /* 0x0000001103127223 */ /* 0x1c0fe20000008014 */
[----:B------:R-:W-:Y:S01]  /*0a50*/  FFMA.RM R3, R3, R17, R20 ;  /* 0x0000001103037223 */ /* 0x000fe20000004014 */
[----:B------:R-:W-:Y:S01]  /*0a60*/  VIADD R20, R21, 0x20 ;  /* 0x0000002015147836 */ /* 0x000fe20000000000 */
[----:B------:R-:W-:Y:S01]  /*0a70*/  LOP3.LUT R19, R19, 0x800000, RZ, 0xfc, !PT ;  /* 0x0080000013137812 */ /* 0x000fe200078efcff */
[----:B------:R-:W-:-:S02]  /*0a80*/  IMAD.MOV R17, RZ, RZ, -R21 ;  /* 0x000000ffff117224 */ /* 0x000fc400078e0a15 */
[----:B------:R-:W-:Y:S02]  /*0a90*/  FSETP.NEU.FTZ.AND P0, PT, R18, R3, PT ;  /* 0x000000031200720b */ /* 0x000fe40003f1d000 */
[----:B------:R-:W-:Y:S02]  /*0aa0*/  SHF.L.U32 R20, R19, R20, RZ ;  /* 0x0000001413147219 */ /* 0x000fe400000006ff */
[----:B------:R-:W-:Y:S02]  /*0ab0*/  SEL R18, R17, RZ, P2 ;  /* 0x000000ff11127207 */ /* 0x000fe40001000000 */
[----:B------:R-:W-:Y:S02]  /*0ac0*/  ISETP.NE.AND P1, PT, R20, RZ, P1 ;  /* 0x000000ff1400720c */ /* 0x000fe40000f25270 */
[----:B------:R-:W-:Y:S02]  /*0ad0*/  SHF.R.U32.HI R18, RZ, R18, R19 ;  /* 0x00000012ff127219 */ /* 0x000fe40000011613 */
[----:B------:R-:W-:-:S02]  /*0ae0*/  PLOP3.LUT P0, PT, P0, P1, PT, 0xf8, 0x8f ;  /* 0x00000000008f781c */ /* 0x000fc40000703f70 */
[----:B------:R-:W-:Y:S02]  /*0af0*/  SHF.R.U32.HI R20, RZ, 0x1, R18 ;  /* 0x00000001ff147819 */ /* 0x000fe40000011612 */
[----:B------:R-:W-:-:S04]  /*0b00*/  SEL R3, RZ, 0x1, !P0 ;  /* 0x00000001ff037807 */ /* 0x000fc80004000000 */
[----:B------:R-:W-:-:S04]  /*0b10*/  LOP3.LUT R3, R3, 0x1, R20, 0xf8, !PT ;  /* 0x0000000103037812 */ /* 0x000fc800078ef814 */
[----:B------:R-:W-:-:S05]  /*0b20*/  LOP3.LUT R3, R3, R18, RZ, 0xc0, !PT ;  /* 0x0000001203037212 */ /* 0x000fca00078ec0ff */
[----:B------:R-:W-:-:S05]  /*0b30*/  IMAD.IADD R3, R20, 0x1, R3 ;  /* 0x0000000114037824 */ /* 0x000fca00078e0203 */
[----:B------:R-:W-:Y:S01]  /*0b40*/  LOP3.LUT R0, R3, R0, RZ, 0xfc, !PT ;  /* 0x0000000003007212 */ /* 0x000fe200078efcff */
[----:B------:R-:W-:Y:S06]  /*0b50*/  BRA `(.L_x_58) ;  /* 0x0000000000107947 */ /* 0x000fec0003800000 */
.L_x_57:
[----:B------:R-:W-:-:S04]  /*0b60*/  LOP3.LUT R0, R0, 0x80000000, RZ, 0xc0, !PT ;  /* 0x8000000000007812 */ /* 0x000fc800078ec0ff */
[----:B------:R-:W-:Y:S01]  /*0b70*/  LOP3.LUT R0, R0, 0x7f800000, RZ, 0xfc, !PT ;  /* 0x7f80000000007812 */ /* 0x000fe200078efcff */
[----:B------:R-:W-:Y:S06]  /*0b80*/  BRA `(.L_x_58) ;  /* 0x0000000000047947 */ /* 0x000fec0003800000 */
.L_x_56:
[----:B------:R-:W-:-:S07]  /*0b90*/  IMAD R0, R19, 0x800000, R0 ;  /* 0x0080000013007824 */ /* 0x000fce00078e0200 */
.L_x_58:
[----:B------:R-:W-:Y:S05]  /*0ba0*/  BSYNC.RECONVERGENT B4 ;  /* 0x0000000000047941 */ /* 0x000fea0003800200 */
.L_x_55:
[----:B------:R-:W-:Y:S05]  /*0bb0*/  BRA `(.L_x_59) ;  /* 0x0000000000207947 */ /* 0x000fea0003800000 */
.L_x_54:
[----:B------:R-:W-:-:S04]  /*0bc0*/  LOP3.LUT R0, R17, 0x80000000, R20, 0x48, !PT ;  /* 0x8000000011007812 */ /* 0x000fc800078e4814 */
[----:B------:R-:W-:Y:S01]  /*0bd0*/  LOP3.LUT R0, R0, 0x7f800000, RZ, 0xfc, !PT ;  /* 0x7f80000000007812 */ /* 0x000fe200078efcff */
[----:B------:R-:W-:Y:S06]  /*0be0*/  BRA `(.L_x_59) ;  /* 0x0000000000147947 */ /* 0x000fec0003800000 */
.L_x_53:
[----:B------:R-:W-:Y:S01]  /*0bf0*/  LOP3.LUT R0, R17, 0x80000000, R20, 0x48, !PT ;  /* 0x8000000011007812 */ /* 0x000fe200078e4814 */
[----:B------:R-:W-:Y:S06]  /*0c00*/  BRA `(.L_x_59) ;  /* 0x00000000000c7947 */ /* 0x000fec0003800000 */
.L_x_52:
[----:B------:R-:W0:Y:S01]  /*0c10*/  MUFU.RSQ R0, -QNAN ;  /* 0xffc0000000007908 */ /* 0x000e220000001400 */
[----:B------:R-:W-:Y:S05]  /*0c20*/  BRA `(.L_x_59) ;  /* 0x0000000000047947 */ /* 0x000fea0003800000 */
.L_x_51:
[----:B------:R-:W-:-:S07]  /*0c30*/  FADD.FTZ R0, R0, R3 ;  /* 0x0000000300007221 */ /* 0x000fce0000010000 */
.L_x_59:
[----:B------:R-:W-:Y:S05]  /*0c40*/  BSYNC.RECONVERGENT B3 ;  /* 0x0000000000037941 */ /* 0x000fea0003800200 */
.L_x_49:
[----:B------:R-:W-:-:S04]  /*0c50*/  IMAD.MOV.U32 R17, RZ, RZ, 0x0 ;  /* 0x00000000ff117424 */ /* 0x000fc800078e00ff */
[----:B0-----:R-:W-:Y:S05]  /*0c60*/  RET.REL.NODEC R16 `(_Z14crossline_cudaPfS_S_S_PcS_) ;  /* 0xfffffff010e47950 */ /* 0x001fea0003c3ffff */
.L_x_60:
        /* <DEDUP_REMOVED lines=9> */
.L_x_63:


//--------------------- .text._Z3addPfS_if        --------------------------
	.section	.text._Z3addPfS_if,"ax",@progbits
	.align	128
        .global         _Z3addPfS_if
        .type           _Z3addPfS_if,@function
        .size           _Z3addPfS_if,(.L_x_66 - _Z3addPfS_if)
        .other          _Z3addPfS_if,@"STO_CUDA_ENTRY STV_DEFAULT"
_Z3addPfS_if:
.text._Z3addPfS_if:
[----:B------:R-:W-:Y:S01]  /*0000*/  LDC R1, c[0x0][0x37c] ;  /* 0x0000df00ff017b82 */ /* 0x000fe20000000800 */
[----:B------:R-:W0:Y:S07]  /*0010*/  S2R R7, SR_TID.X ;  /* 0x0000000000077919 */ /* 0x000e2e0000002100 */
[----:B------:R-:W0:Y:S01]  /*0020*/  LDC.64 R4, c[0x0][0x388] ;  /* 0x0000e200ff047b82 */ /* 0x000e220000000a00 */
[----:B------:R-:W1:Y:S01]  /*0030*/  LDCU.64 UR4, c[0x0][0x358] ;  /* 0x00006b00ff0477ac */ /* 0x000e620008000a00 */
[----:B------:R-:W2:Y:S06]  /*0040*/  LDCU UR6, c[0x0][0x394] ;  /* 0x00007280ff0677ac */ /* 0x000eac0008000800 */
[----:B------:R-:W3:Y:S01]  /*0050*/  LDC.64 R2, c[0x0][0x380] ;  /* 0x0000e000ff027b82 */ /* 0x000ee20000000a00 */
[----:B0-----:R-:W-:-:S04]  /*0060*/  IMAD.WIDE.U32 R4, R7, 0x4, R4 ;  /* 0x0000000407047825 */ /* 0x001fc800078e0004 */
[----:B---3--:R-:W-:Y:S02]  /*0070*/  IMAD.WIDE.U32 R2, R7, 0x4, R2 ;  /* 0x0000000407027825 */ /* 0x008fe400078e0002 */
[----:B-1----:R-:W3:Y:S04]  /*0080*/  LDG.E R5, desc[UR4][R4.64] ;  /* 0x0000000404057981 */ /* 0x002ee8000c1e1900 */
[----:B------:R-:W3:Y:S02]  /*0090*/  LDG.E R0, desc[UR4][R2.64] ;  /* 0x0000000402007981 */ /* 0x000ee4000c1e1900 */
[----:B---3--:R-:W-:-:S04]  /*00a0*/  FADD R0, R0, -R5 ;  /* 0x8000000500007221 */ /* 0x008fc80000000000 */
[----:B--2---:R-:W-:-:S04]  /*00b0*/  FMUL R0, R0, UR6 ;  /* 0x0000000600007c20 */ /* 0x004fc80008400000 */
[----:B------:R-:W-:-:S05]  /*00c0*/  FMUL R7, R0, UR6 ;  /* 0x0000000600077c20 */ /* 0x000fca0008400000 */
[----:B------:R-:W-:Y:S01]  /*00d0*/  STG.E desc[UR4][R2.64], R7 ;  /* 0x0000000702007986 */ /* 0x000fe2000c101904 */
[----:B------:R-:W-:Y:S05]  /*00e0*/  EXIT ;  /* 0x000000000000794d */ /* 0x000fea0003800000 */
.L_x_61:
        /* <DEDUP_REMOVED lines=9> */
.L_x_66:


//--------------------- .nv.shared.reserved.0     --------------------------
	.section	.nv.shared.reserved.0,"aw",@nobits
	.weak		__nv_reservedSMEM_offset_0_alias
	.size		__nv_reservedSMEM_offset_0_alias, 0, 64
	.other		__nv_reservedSMEM_offset_0_alias,@"STO_CUDA_RESERVED_SHARED STV_DEFAULT"
__nv_reservedSMEM_offset_0_alias:
	.zero		0
	.zero		64


//--------------------- .nv.constant0._Z16crossection_cudaPfS_S_S_S_S_S_S_S_PcS_S_ --------------------------
	.section	.nv.constant0._Z16crossection_cudaPfS_S_S_S_S_S_S_S_PcS_S_,"a",@progbits
	.sectionflags	@""
	.align	4
.nv.constant0._Z16crossection_cudaPfS_S_S_S_S_S_S_S_PcS_S_:
	.zero		992


//--------------------- .nv.constant0._Z14crossline_cudaPfS_S_S_PcS_ --------------------------
	.section	.nv.constant0._Z14crossline_cudaPfS_S_S_PcS_,"a",@progbits
	.sectionflags	@""
	.align	4
.nv.constant0._Z14crossline_cudaPfS_S_S_PcS_:
	.zero		944


//--------------------- .nv.constant0._Z3addPfS_if --------------------------
	.section	.nv.constant0._Z3addPfS_if,"a",@progbits
	.sectionflags	@""
	.align	4
.nv.constant0._Z3addPfS_if:
	.zero		920


//--------------------- SYMBOLS --------------------------

	.type		.nv.reservedSmem.offset0,@object
	.size		.nv.reservedSmem.offset0,0x4
	.type		malloc,@function
